//
// Generated by NVIDIA NVVM Compiler
//
// Compiler Build ID: CL-36424714
// Cuda compilation tools, release 13.0, V13.0.88
// Based on NVVM 20.0.0
//

.version 9.0
.target sm_100
.address_size 64

	// .globl	_Z13convolve_cudaPfS_S_iiiS_

.visible .entry _Z13convolve_cudaPfS_S_iiiS_(
	.param .u64 .ptr .align 1 _Z13convolve_cudaPfS_S_iiiS__param_0,
	.param .u64 .ptr .align 1 _Z13convolve_cudaPfS_S_iiiS__param_1,
	.param .u64 .ptr .align 1 _Z13convolve_cudaPfS_S_iiiS__param_2,
	.param .u32 _Z13convolve_cudaPfS_S_iiiS__param_3,
	.param .u32 _Z13convolve_cudaPfS_S_iiiS__param_4,
	.param .u32 _Z13convolve_cudaPfS_S_iiiS__param_5,
	.param .u64 .ptr .align 1 _Z13convolve_cudaPfS_S_iiiS__param_6
)
{
	.reg .pred 	%p<15>;
	.reg .b32 	%r<64>;
	.reg .b32 	%f<121>;
	.reg .b64 	%rd<31>;

	ld.param.u64 	%rd7, [_Z13convolve_cudaPfS_S_iiiS__param_0];
	ld.param.u64 	%rd8, [_Z13convolve_cudaPfS_S_iiiS__param_1];
	ld.param.u32 	%r26, [_Z13convolve_cudaPfS_S_iiiS__param_3];
	ld.param.u32 	%r27, [_Z13convolve_cudaPfS_S_iiiS__param_4];
	ld.param.u32 	%r28, [_Z13convolve_cudaPfS_S_iiiS__param_5];
	cvta.to.global.u64 	%rd1, %rd8;
	cvta.to.global.u64 	%rd2, %rd7;
	mov.u32 	%r29, %ctaid.x;
	mov.u32 	%r30, %ntid.x;
	mov.u32 	%r31, %tid.x;
	mad.lo.s32 	%r1, %r29, %r30, %r31;
	mov.u32 	%r32, %ctaid.y;
	mov.u32 	%r33, %ntid.y;
	mov.u32 	%r34, %tid.y;
	mad.lo.s32 	%r35, %r32, %r33, %r34;
	mov.u32 	%r36, %ctaid.z;
	mov.u32 	%r37, %ntid.z;
	mov.u32 	%r38, %tid.z;
	mad.lo.s32 	%r3, %r36, %r37, %r38;
	sub.s32 	%r39, %r26, %r27;
	max.s32 	%r40, %r1, %r35;
	setp.gt.s32 	%p1, %r40, %r39;
	setp.ge.s32 	%p2, %r3, %r28;
	or.pred  	%p3, %p2, %p1;
	@%p3 bra 	$L__BB0_18;
	setp.lt.s32 	%p4, %r27, 1;
	mov.f32 	%f119, 0f00000000;
	@%p4 bra 	$L__BB0_17;
	mul.lo.s32 	%r5, %r27, %r3;
	and.b32  	%r6, %r27, 15;
	and.b32  	%r7, %r27, 7;
	and.b32  	%r8, %r27, 2147483632;
	and.b32  	%r9, %r27, 3;
	neg.s32 	%r10, %r8;
	mov.f32 	%f119, 0f00000000;
	mov.b32 	%r57, 0;
$L__BB0_3:
	setp.lt.u32 	%p5, %r27, 16;
	add.s32 	%r43, %r57, %r1;
	mad.lo.s32 	%r12, %r43, %r26, %r35;
	add.s32 	%r44, %r57, %r5;
	mul.lo.s32 	%r13, %r44, %r27;
	mov.b32 	%r62, 0;
	@%p5 bra 	$L__BB0_6;
	mov.u32 	%r58, %r13;
	mov.u32 	%r59, %r12;
	mov.u32 	%r60, %r10;
$L__BB0_5:
	.pragma "nounroll";
	mul.wide.s32 	%rd9, %r59, 4;
	add.s64 	%rd10, %rd2, %rd9;
	mul.wide.s32 	%rd11, %r58, 4;
	add.s64 	%rd12, %rd1, %rd11;
	ld.global.f32 	%f20, [%rd10];
	ld.global.f32 	%f21, [%rd12];
	fma.rn.f32 	%f22, %f20, %f21, %f119;
	ld.global.f32 	%f23, [%rd10+4];
	ld.global.f32 	%f24, [%rd12+4];
	fma.rn.f32 	%f25, %f23, %f24, %f22;
	ld.global.f32 	%f26, [%rd10+8];
	ld.global.f32 	%f27, [%rd12+8];
	fma.rn.f32 	%f28, %f26, %f27, %f25;
	ld.global.f32 	%f29, [%rd10+12];
	ld.global.f32 	%f30, [%rd12+12];
	fma.rn.f32 	%f31, %f29, %f30, %f28;
	ld.global.f32 	%f32, [%rd10+16];
	ld.global.f32 	%f33, [%rd12+16];
	fma.rn.f32 	%f34, %f32, %f33, %f31;
	ld.global.f32 	%f35, [%rd10+20];
	ld.global.f32 	%f36, [%rd12+20];
	fma.rn.f32 	%f37, %f35, %f36, %f34;
	ld.global.f32 	%f38, [%rd10+24];
	ld.global.f32 	%f39, [%rd12+24];
	fma.rn.f32 	%f40, %f38, %f39, %f37;
	ld.global.f32 	%f41, [%rd10+28];
	ld.global.f32 	%f42, [%rd12+28];
	fma.rn.f32 	%f43, %f41, %f42, %f40;
	ld.global.f32 	%f44, [%rd10+32];
	ld.global.f32 	%f45, [%rd12+32];
	fma.rn.f32 	%f46, %f44, %f45, %f43;
	ld.global.f32 	%f47, [%rd10+36];
	ld.global.f32 	%f48, [%rd12+36];
	fma.rn.f32 	%f49, %f47, %f48, %f46;
	ld.global.f32 	%f50, [%rd10+40];
	ld.global.f32 	%f51, [%rd12+40];
	fma.rn.f32 	%f52, %f50, %f51, %f49;
	ld.global.f32 	%f53, [%rd10+44];
	ld.global.f32 	%f54, [%rd12+44];
	fma.rn.f32 	%f55, %f53, %f54, %f52;
	ld.global.f32 	%f56, [%rd10+48];
	ld.global.f32 	%f57, [%rd12+48];
	fma.rn.f32 	%f58, %f56, %f57, %f55;
	ld.global.f32 	%f59, [%rd10+52];
	ld.global.f32 	%f60, [%rd12+52];
	fma.rn.f32 	%f61, %f59, %f60, %f58;
	ld.global.f32 	%f62, [%rd10+56];
	ld.global.f32 	%f63, [%rd12+56];
	fma.rn.f32 	%f64, %f62, %f63, %f61;
	ld.global.f32 	%f65, [%rd10+60];
	ld.global.f32 	%f66, [%rd12+60];
	fma.rn.f32 	%f119, %f65, %f66, %f64;
	add.s32 	%r60, %r60, 16;
	add.s32 	%r59, %r59, 16;
	add.s32 	%r58, %r58, 16;
	setp.ne.s32 	%p6, %r60, 0;
	mov.u32 	%r62, %r8;
	@%p6 bra 	$L__BB0_5;
$L__BB0_6:
	setp.eq.s32 	%p7, %r6, 0;
	@%p7 bra 	$L__BB0_16;
	add.s32 	%r45, %r6, -1;
	setp.lt.u32 	%p8, %r45, 7;
	@%p8 bra 	$L__BB0_9;
	add.s32 	%r46, %r12, %r62;
	mul.wide.s32 	%rd13, %r46, 4;
	add.s64 	%rd14, %rd2, %rd13;
	ld.global.f32 	%f68, [%rd14];
	add.s32 	%r47, %r62, %r13;
	mul.wide.s32 	%rd15, %r47, 4;
	add.s64 	%rd16, %rd1, %rd15;
	ld.global.f32 	%f69, [%rd16];
	fma.rn.f32 	%f70, %f68, %f69, %f119;
	ld.global.f32 	%f71, [%rd14+4];
	ld.global.f32 	%f72, [%rd16+4];
	fma.rn.f32 	%f73, %f71, %f72, %f70;
	ld.global.f32 	%f74, [%rd14+8];
	ld.global.f32 	%f75, [%rd16+8];
	fma.rn.f32 	%f76, %f74, %f75, %f73;
	ld.global.f32 	%f77, [%rd14+12];
	ld.global.f32 	%f78, [%rd16+12];
	fma.rn.f32 	%f79, %f77, %f78, %f76;
	ld.global.f32 	%f80, [%rd14+16];
	ld.global.f32 	%f81, [%rd16+16];
	fma.rn.f32 	%f82, %f80, %f81, %f79;
	ld.global.f32 	%f83, [%rd14+20];
	ld.global.f32 	%f84, [%rd16+20];
	fma.rn.f32 	%f85, %f83, %f84, %f82;
	ld.global.f32 	%f86, [%rd14+24];
	ld.global.f32 	%f87, [%rd16+24];
	fma.rn.f32 	%f88, %f86, %f87, %f85;
	ld.global.f32 	%f89, [%rd14+28];
	ld.global.f32 	%f90, [%rd16+28];
	fma.rn.f32 	%f119, %f89, %f90, %f88;
	add.s32 	%r62, %r62, 8;
$L__BB0_9:
	setp.eq.s32 	%p9, %r7, 0;
	@%p9 bra 	$L__BB0_16;
	add.s32 	%r48, %r7, -1;
	setp.lt.u32 	%p10, %r48, 3;
	@%p10 bra 	$L__BB0_12;
	add.s32 	%r49, %r12, %r62;
	mul.wide.s32 	%rd17, %r49, 4;
	add.s64 	%rd18, %rd2, %rd17;
	ld.global.f32 	%f92, [%rd18];
	add.s32 	%r50, %r62, %r13;
	mul.wide.s32 	%rd19, %r50, 4;
	add.s64 	%rd20, %rd1, %rd19;
	ld.global.f32 	%f93, [%rd20];
	fma.rn.f32 	%f94, %f92, %f93, %f119;
	ld.global.f32 	%f95, [%rd18+4];
	ld.global.f32 	%f96, [%rd20+4];
	fma.rn.f32 	%f97, %f95, %f96, %f94;
	ld.global.f32 	%f98, [%rd18+8];
	ld.global.f32 	%f99, [%rd20+8];
	fma.rn.f32 	%f100, %f98, %f99, %f97;
	ld.global.f32 	%f101, [%rd18+12];
	ld.global.f32 	%f102, [%rd20+12];
	fma.rn.f32 	%f119, %f101, %f102, %f100;
	add.s32 	%r62, %r62, 4;
$L__BB0_12:
	setp.eq.s32 	%p11, %r9, 0;
	@%p11 bra 	$L__BB0_16;
	setp.eq.s32 	%p12, %r9, 1;
	add.s32 	%r51, %r12, %r62;
	mul.wide.s32 	%rd21, %r51, 4;
	add.s64 	%rd3, %rd2, %rd21;
	ld.global.f32 	%f103, [%rd3];
	add.s32 	%r52, %r62, %r13;
	mul.wide.s32 	%rd22, %r52, 4;
	add.s64 	%rd4, %rd1, %rd22;
	ld.global.f32 	%f104, [%rd4];
	fma.rn.f32 	%f119, %f103, %f104, %f119;
	@%p12 bra 	$L__BB0_16;
	setp.eq.s32 	%p13, %r9, 2;
	ld.global.f32 	%f105, [%rd3+4];
	ld.global.f32 	%f106, [%rd4+4];
	fma.rn.f32 	%f119, %f105, %f106, %f119;
	@%p13 bra 	$L__BB0_16;
	ld.global.f32 	%f107, [%rd3+8];
	ld.global.f32 	%f108, [%rd4+8];
	fma.rn.f32 	%f119, %f107, %f108, %f119;
$L__BB0_16:
	add.s32 	%r57, %r57, 1;
	setp.ne.s32 	%p14, %r57, %r27;
	@%p14 bra 	$L__BB0_3;
$L__BB0_17:
	ld.param.u64 	%rd30, [_Z13convolve_cudaPfS_S_iiiS__param_6];
	ld.param.u64 	%rd29, [_Z13convolve_cudaPfS_S_iiiS__param_2];
	cvta.to.global.u64 	%rd23, %rd30;
	mul.wide.u32 	%rd24, %r3, 4;
	add.s64 	%rd25, %rd23, %rd24;
	ld.global.f32 	%f109, [%rd25];
	add.f32 	%f110, %f119, %f109;
	mad.lo.s32 	%r53, %r3, %r39, %r3;
	add.s32 	%r54, %r53, %r1;
	mad.lo.s32 	%r55, %r54, %r39, %r54;
	add.s32 	%r56, %r55, %r35;
	cvta.to.global.u64 	%rd26, %rd29;
	mul.wide.s32 	%rd27, %r56, 4;
	add.s64 	%rd28, %rd26, %rd27;
	st.global.f32 	[%rd28], %f110;
$L__BB0_18:
	ret;

}
	// .globl	_Z24convolve_cuda_3d_channelPfS_S_iiii
.visible .entry _Z24convolve_cuda_3d_channelPfS_S_iiii(
	.param .u64 .ptr .align 1 _Z24convolve_cuda_3d_channelPfS_S_iiii_param_0,
	.param .u64 .ptr .align 1 _Z24convolve_cuda_3d_channelPfS_S_iiii_param_1,
	.param .u64 .ptr .align 1 _Z24convolve_cuda_3d_channelPfS_S_iiii_param_2,
	.param .u32 _Z24convolve_cuda_3d_channelPfS_S_iiii_param_3,
	.param .u32 _Z24convolve_cuda_3d_channelPfS_S_iiii_param_4,
	.param .u32 _Z24convolve_cuda_3d_channelPfS_S_iiii_param_5,
	.param .u32 _Z24convolve_cuda_3d_channelPfS_S_iiii_param_6
)
{
	.reg .pred 	%p<15>;
	.reg .b32 	%r<69>;
	.reg .b32 	%f<120>;
	.reg .b64 	%rd<26>;

	ld.param.u64 	%rd6, [_Z24convolve_cuda_3d_channelPfS_S_iiii_param_0];
	ld.param.u64 	%rd7, [_Z24convolve_cuda_3d_channelPfS_S_iiii_param_1];
	ld.param.u32 	%r28, [_Z24convolve_cuda_3d_channelPfS_S_iiii_param_3];
	ld.param.u32 	%r29, [_Z24convolve_cuda_3d_channelPfS_S_iiii_param_4];
	ld.param.u32 	%r30, [_Z24convolve_cuda_3d_channelPfS_S_iiii_param_5];
	ld.param.u32 	%r31, [_Z24convolve_cuda_3d_channelPfS_S_iiii_param_6];
	cvta.to.global.u64 	%rd1, %rd7;
	cvta.to.global.u64 	%rd2, %rd6;
	mov.u32 	%r32, %ctaid.x;
	mov.u32 	%r33, %ntid.x;
	mov.u32 	%r34, %tid.x;
	mad.lo.s32 	%r1, %r32, %r33, %r34;
	mov.u32 	%r35, %ctaid.y;
	mov.u32 	%r36, %ntid.y;
	mov.u32 	%r37, %tid.y;
	mad.lo.s32 	%r38, %r35, %r36, %r37;
	mov.u32 	%r39, %ctaid.z;
	mov.u32 	%r40, %ntid.z;
	mov.u32 	%r41, %tid.z;
	mad.lo.s32 	%r3, %r39, %r40, %r41;
	div.s32 	%r4, %r3, %r30;
	sub.s32 	%r42, %r28, %r29;
	max.s32 	%r43, %r1, %r38;
	setp.gt.s32 	%p1, %r43, %r42;
	setp.ge.s32 	%p2, %r4, %r31;
	or.pred  	%p3, %p1, %p2;
	@%p3 bra 	$L__BB1_18;
	setp.lt.s32 	%p4, %r29, 1;
	mov.f32 	%f118, 0f00000000;
	@%p4 bra 	$L__BB1_17;
	rem.s32 	%r45, %r3, %r30;
	mad.lo.s32 	%r6, %r45, %r28, %r1;
	mad.lo.s32 	%r46, %r4, %r30, %r45;
	mul.lo.s32 	%r7, %r46, %r29;
	and.b32  	%r8, %r29, 15;
	and.b32  	%r9, %r29, 7;
	and.b32  	%r10, %r29, 2147483632;
	and.b32  	%r11, %r29, 3;
	neg.s32 	%r12, %r10;
	mov.f32 	%f118, 0f00000000;
	mov.b32 	%r62, 0;
$L__BB1_3:
	setp.lt.u32 	%p5, %r29, 16;
	add.s32 	%r48, %r6, %r62;
	mad.lo.s32 	%r14, %r48, %r28, %r38;
	add.s32 	%r49, %r62, %r7;
	mul.lo.s32 	%r15, %r49, %r29;
	mov.b32 	%r67, 0;
	@%p5 bra 	$L__BB1_6;
	mov.u32 	%r63, %r14;
	mov.u32 	%r64, %r15;
	mov.u32 	%r65, %r12;
$L__BB1_5:
	.pragma "nounroll";
	mul.wide.s32 	%rd8, %r64, 4;
	add.s64 	%rd9, %rd1, %rd8;
	mul.wide.s32 	%rd10, %r63, 4;
	add.s64 	%rd11, %rd2, %rd10;
	ld.global.f32 	%f20, [%rd11];
	ld.global.f32 	%f21, [%rd9];
	fma.rn.f32 	%f22, %f20, %f21, %f118;
	ld.global.f32 	%f23, [%rd11+4];
	ld.global.f32 	%f24, [%rd9+4];
	fma.rn.f32 	%f25, %f23, %f24, %f22;
	ld.global.f32 	%f26, [%rd11+8];
	ld.global.f32 	%f27, [%rd9+8];
	fma.rn.f32 	%f28, %f26, %f27, %f25;
	ld.global.f32 	%f29, [%rd11+12];
	ld.global.f32 	%f30, [%rd9+12];
	fma.rn.f32 	%f31, %f29, %f30, %f28;
	ld.global.f32 	%f32, [%rd11+16];
	ld.global.f32 	%f33, [%rd9+16];
	fma.rn.f32 	%f34, %f32, %f33, %f31;
	ld.global.f32 	%f35, [%rd11+20];
	ld.global.f32 	%f36, [%rd9+20];
	fma.rn.f32 	%f37, %f35, %f36, %f34;
	ld.global.f32 	%f38, [%rd11+24];
	ld.global.f32 	%f39, [%rd9+24];
	fma.rn.f32 	%f40, %f38, %f39, %f37;
	ld.global.f32 	%f41, [%rd11+28];
	ld.global.f32 	%f42, [%rd9+28];
	fma.rn.f32 	%f43, %f41, %f42, %f40;
	ld.global.f32 	%f44, [%rd11+32];
	ld.global.f32 	%f45, [%rd9+32];
	fma.rn.f32 	%f46, %f44, %f45, %f43;
	ld.global.f32 	%f47, [%rd11+36];
	ld.global.f32 	%f48, [%rd9+36];
	fma.rn.f32 	%f49, %f47, %f48, %f46;
	ld.global.f32 	%f50, [%rd11+40];
	ld.global.f32 	%f51, [%rd9+40];
	fma.rn.f32 	%f52, %f50, %f51, %f49;
	ld.global.f32 	%f53, [%rd11+44];
	ld.global.f32 	%f54, [%rd9+44];
	fma.rn.f32 	%f55, %f53, %f54, %f52;
	ld.global.f32 	%f56, [%rd11+48];
	ld.global.f32 	%f57, [%rd9+48];
	fma.rn.f32 	%f58, %f56, %f57, %f55;
	ld.global.f32 	%f59, [%rd11+52];
	ld.global.f32 	%f60, [%rd9+52];
	fma.rn.f32 	%f61, %f59, %f60, %f58;
	ld.global.f32 	%f62, [%rd11+56];
	ld.global.f32 	%f63, [%rd9+56];
	fma.rn.f32 	%f64, %f62, %f63, %f61;
	ld.global.f32 	%f65, [%rd11+60];
	ld.global.f32 	%f66, [%rd9+60];
	fma.rn.f32 	%f118, %f65, %f66, %f64;
	add.s32 	%r65, %r65, 16;
	add.s32 	%r64, %r64, 16;
	add.s32 	%r63, %r63, 16;
	setp.ne.s32 	%p6, %r65, 0;
	mov.u32 	%r67, %r10;
	@%p6 bra 	$L__BB1_5;
$L__BB1_6:
	setp.eq.s32 	%p7, %r8, 0;
	@%p7 bra 	$L__BB1_16;
	add.s32 	%r50, %r8, -1;
	setp.lt.u32 	%p8, %r50, 7;
	@%p8 bra 	$L__BB1_9;
	add.s32 	%r51, %r14, %r67;
	mul.wide.s32 	%rd12, %r51, 4;
	add.s64 	%rd13, %rd2, %rd12;
	ld.global.f32 	%f68, [%rd13];
	add.s32 	%r52, %r15, %r67;
	mul.wide.s32 	%rd14, %r52, 4;
	add.s64 	%rd15, %rd1, %rd14;
	ld.global.f32 	%f69, [%rd15];
	fma.rn.f32 	%f70, %f68, %f69, %f118;
	ld.global.f32 	%f71, [%rd13+4];
	ld.global.f32 	%f72, [%rd15+4];
	fma.rn.f32 	%f73, %f71, %f72, %f70;
	ld.global.f32 	%f74, [%rd13+8];
	ld.global.f32 	%f75, [%rd15+8];
	fma.rn.f32 	%f76, %f74, %f75, %f73;
	ld.global.f32 	%f77, [%rd13+12];
	ld.global.f32 	%f78, [%rd15+12];
	fma.rn.f32 	%f79, %f77, %f78, %f76;
	ld.global.f32 	%f80, [%rd13+16];
	ld.global.f32 	%f81, [%rd15+16];
	fma.rn.f32 	%f82, %f80, %f81, %f79;
	ld.global.f32 	%f83, [%rd13+20];
	ld.global.f32 	%f84, [%rd15+20];
	fma.rn.f32 	%f85, %f83, %f84, %f82;
	ld.global.f32 	%f86, [%rd13+24];
	ld.global.f32 	%f87, [%rd15+24];
	fma.rn.f32 	%f88, %f86, %f87, %f85;
	ld.global.f32 	%f89, [%rd13+28];
	ld.global.f32 	%f90, [%rd15+28];
	fma.rn.f32 	%f118, %f89, %f90, %f88;
	add.s32 	%r67, %r67, 8;
$L__BB1_9:
	setp.eq.s32 	%p9, %r9, 0;
	@%p9 bra 	$L__BB1_16;
	add.s32 	%r53, %r9, -1;
	setp.lt.u32 	%p10, %r53, 3;
	@%p10 bra 	$L__BB1_12;
	add.s32 	%r54, %r14, %r67;
	mul.wide.s32 	%rd16, %r54, 4;
	add.s64 	%rd17, %rd2, %rd16;
	ld.global.f32 	%f92, [%rd17];
	add.s32 	%r55, %r15, %r67;
	mul.wide.s32 	%rd18, %r55, 4;
	add.s64 	%rd19, %rd1, %rd18;
	ld.global.f32 	%f93, [%rd19];
	fma.rn.f32 	%f94, %f92, %f93, %f118;
	ld.global.f32 	%f95, [%rd17+4];
	ld.global.f32 	%f96, [%rd19+4];
	fma.rn.f32 	%f97, %f95, %f96, %f94;
	ld.global.f32 	%f98, [%rd17+8];
	ld.global.f32 	%f99, [%rd19+8];
	fma.rn.f32 	%f100, %f98, %f99, %f97;
	ld.global.f32 	%f101, [%rd17+12];
	ld.global.f32 	%f102, [%rd19+12];
	fma.rn.f32 	%f118, %f101, %f102, %f100;
	add.s32 	%r67, %r67, 4;
$L__BB1_12:
	setp.eq.s32 	%p11, %r11, 0;
	@%p11 bra 	$L__BB1_16;
	setp.eq.s32 	%p12, %r11, 1;
	add.s32 	%r56, %r14, %r67;
	mul.wide.s32 	%rd20, %r56, 4;
	add.s64 	%rd3, %rd2, %rd20;
	ld.global.f32 	%f103, [%rd3];
	add.s32 	%r57, %r15, %r67;
	mul.wide.s32 	%rd21, %r57, 4;
	add.s64 	%rd4, %rd1, %rd21;
	ld.global.f32 	%f104, [%rd4];
	fma.rn.f32 	%f118, %f103, %f104, %f118;
	@%p12 bra 	$L__BB1_16;
	setp.eq.s32 	%p13, %r11, 2;
	ld.global.f32 	%f105, [%rd3+4];
	ld.global.f32 	%f106, [%rd4+4];
	fma.rn.f32 	%f118, %f105, %f106, %f118;
	@%p13 bra 	$L__BB1_16;
	ld.global.f32 	%f107, [%rd3+8];
	ld.global.f32 	%f108, [%rd4+8];
	fma.rn.f32 	%f118, %f107, %f108, %f118;
$L__BB1_16:
	add.s32 	%r62, %r62, 1;
	setp.ne.s32 	%p14, %r62, %r29;
	@%p14 bra 	$L__BB1_3;
$L__BB1_17:
	ld.param.u64 	%rd25, [_Z24convolve_cuda_3d_channelPfS_S_iiii_param_2];
	mad.lo.s32 	%r58, %r4, %r42, %r4;
	add.s32 	%r59, %r58, %r1;
	mad.lo.s32 	%r60, %r59, %r42, %r59;
	add.s32 	%r61, %r60, %r38;
	cvta.to.global.u64 	%rd22, %rd25;
	mul.wide.s32 	%rd23, %r61, 4;
	add.s64 	%rd24, %rd22, %rd23;
	atom.global.add.f32 	%f109, [%rd24], %f118;
$L__BB1_18:
	ret;

}
	// .globl	_Z12maxPool_cudaPfS_iii
.visible .entry _Z12maxPool_cudaPfS_iii(
	.param .u64 .ptr .align 1 _Z12maxPool_cudaPfS_iii_param_0,
	.param .u64 .ptr .align 1 _Z12maxPool_cudaPfS_iii_param_1,
	.param .u32 _Z12maxPool_cudaPfS_iii_param_2,
	.param .u32 _Z12maxPool_cudaPfS_iii_param_3,
	.param .u32 _Z12maxPool_cudaPfS_iii_param_4
)
{
	.reg .pred 	%p<15>;
	.reg .b32 	%r<61>;
	.reg .b32 	%f<87>;
	.reg .b64 	%rd<18>;

	ld.param.u64 	%rd5, [_Z12maxPool_cudaPfS_iii_param_0];
	ld.param.u64 	%rd4, [_Z12maxPool_cudaPfS_iii_param_1];
	ld.param.u32 	%r29, [_Z12maxPool_cudaPfS_iii_param_2];
	ld.param.u32 	%r30, [_Z12maxPool_cudaPfS_iii_param_3];
	ld.param.u32 	%r31, [_Z12maxPool_cudaPfS_iii_param_4];
	cvta.to.global.u64 	%rd1, %rd5;
	mov.u32 	%r32, %ctaid.x;
	mov.u32 	%r33, %ntid.x;
	mov.u32 	%r34, %tid.x;
	mad.lo.s32 	%r1, %r32, %r33, %r34;
	mov.u32 	%r35, %ctaid.y;
	mov.u32 	%r36, %ntid.y;
	mov.u32 	%r37, %tid.y;
	mad.lo.s32 	%r38, %r35, %r36, %r37;
	mov.u32 	%r39, %ctaid.z;
	mov.u32 	%r40, %ntid.z;
	mov.u32 	%r41, %tid.z;
	mad.lo.s32 	%r3, %r39, %r40, %r41;
	div.s32 	%r42, %r29, %r30;
	max.s32 	%r43, %r1, %r38;
	setp.ge.s32 	%p1, %r43, %r42;
	setp.ge.s32 	%p2, %r3, %r31;
	or.pred  	%p3, %p2, %p1;
	@%p3 bra 	$L__BB2_18;
	mul.lo.s32 	%r5, %r29, %r3;
	mul.lo.s32 	%r6, %r30, %r1;
	mul.lo.s32 	%r7, %r30, %r38;
	mad.lo.s32 	%r8, %r5, %r29, %r7;
	mad.lo.s32 	%r44, %r6, %r29, %r8;
	mul.wide.s32 	%rd6, %r44, 4;
	add.s64 	%rd7, %rd1, %rd6;
	ld.global.f32 	%f85, [%rd7];
	setp.lt.s32 	%p4, %r30, 1;
	@%p4 bra 	$L__BB2_17;
	and.b32  	%r9, %r30, 15;
	and.b32  	%r10, %r30, 7;
	add.s32 	%r11, %r10, -1;
	and.b32  	%r12, %r30, 2147483632;
	and.b32  	%r13, %r30, 3;
	neg.s32 	%r14, %r12;
	add.s64 	%rd2, %rd1, 32;
	add.s32 	%r15, %r6, %r5;
	mov.b32 	%r55, 0;
$L__BB2_3:
	setp.lt.u32 	%p5, %r30, 16;
	add.s32 	%r47, %r55, %r6;
	mad.lo.s32 	%r17, %r47, %r29, %r8;
	mov.b32 	%r59, 0;
	@%p5 bra 	$L__BB2_6;
	add.s32 	%r48, %r15, %r55;
	mad.lo.s32 	%r56, %r29, %r48, %r7;
	mov.u32 	%r57, %r14;
$L__BB2_5:
	.pragma "nounroll";
	mul.wide.s32 	%rd8, %r56, 4;
	add.s64 	%rd9, %rd2, %rd8;
	ld.global.f32 	%f19, [%rd9+-32];
	max.f32 	%f20, %f85, %f19;
	ld.global.f32 	%f21, [%rd9+-28];
	max.f32 	%f22, %f20, %f21;
	ld.global.f32 	%f23, [%rd9+-24];
	max.f32 	%f24, %f22, %f23;
	ld.global.f32 	%f25, [%rd9+-20];
	max.f32 	%f26, %f24, %f25;
	ld.global.f32 	%f27, [%rd9+-16];
	max.f32 	%f28, %f26, %f27;
	ld.global.f32 	%f29, [%rd9+-12];
	max.f32 	%f30, %f28, %f29;
	ld.global.f32 	%f31, [%rd9+-8];
	max.f32 	%f32, %f30, %f31;
	ld.global.f32 	%f33, [%rd9+-4];
	max.f32 	%f34, %f32, %f33;
	ld.global.f32 	%f35, [%rd9];
	max.f32 	%f36, %f34, %f35;
	ld.global.f32 	%f37, [%rd9+4];
	max.f32 	%f38, %f36, %f37;
	ld.global.f32 	%f39, [%rd9+8];
	max.f32 	%f40, %f38, %f39;
	ld.global.f32 	%f41, [%rd9+12];
	max.f32 	%f42, %f40, %f41;
	ld.global.f32 	%f43, [%rd9+16];
	max.f32 	%f44, %f42, %f43;
	ld.global.f32 	%f45, [%rd9+20];
	max.f32 	%f46, %f44, %f45;
	ld.global.f32 	%f47, [%rd9+24];
	max.f32 	%f48, %f46, %f47;
	ld.global.f32 	%f49, [%rd9+28];
	max.f32 	%f85, %f48, %f49;
	add.s32 	%r57, %r57, 16;
	add.s32 	%r56, %r56, 16;
	setp.ne.s32 	%p6, %r57, 0;
	mov.u32 	%r59, %r12;
	@%p6 bra 	$L__BB2_5;
$L__BB2_6:
	setp.eq.s32 	%p7, %r9, 0;
	@%p7 bra 	$L__BB2_16;
	add.s32 	%r49, %r9, -1;
	setp.lt.u32 	%p8, %r49, 7;
	@%p8 bra 	$L__BB2_9;
	add.s32 	%r50, %r17, %r59;
	mul.wide.s32 	%rd10, %r50, 4;
	add.s64 	%rd11, %rd1, %rd10;
	ld.global.f32 	%f51, [%rd11];
	max.f32 	%f52, %f85, %f51;
	ld.global.f32 	%f53, [%rd11+4];
	max.f32 	%f54, %f52, %f53;
	ld.global.f32 	%f55, [%rd11+8];
	max.f32 	%f56, %f54, %f55;
	ld.global.f32 	%f57, [%rd11+12];
	max.f32 	%f58, %f56, %f57;
	ld.global.f32 	%f59, [%rd11+16];
	max.f32 	%f60, %f58, %f59;
	ld.global.f32 	%f61, [%rd11+20];
	max.f32 	%f62, %f60, %f61;
	ld.global.f32 	%f63, [%rd11+24];
	max.f32 	%f64, %f62, %f63;
	ld.global.f32 	%f65, [%rd11+28];
	max.f32 	%f85, %f64, %f65;
	add.s32 	%r59, %r59, 8;
$L__BB2_9:
	setp.eq.s32 	%p9, %r10, 0;
	@%p9 bra 	$L__BB2_16;
	setp.lt.u32 	%p10, %r11, 3;
	@%p10 bra 	$L__BB2_12;
	add.s32 	%r51, %r17, %r59;
	mul.wide.s32 	%rd12, %r51, 4;
	add.s64 	%rd13, %rd1, %rd12;
	ld.global.f32 	%f67, [%rd13];
	max.f32 	%f68, %f85, %f67;
	ld.global.f32 	%f69, [%rd13+4];
	max.f32 	%f70, %f68, %f69;
	ld.global.f32 	%f71, [%rd13+8];
	max.f32 	%f72, %f70, %f71;
	ld.global.f32 	%f73, [%rd13+12];
	max.f32 	%f85, %f72, %f73;
	add.s32 	%r59, %r59, 4;
$L__BB2_12:
	setp.eq.s32 	%p11, %r13, 0;
	@%p11 bra 	$L__BB2_16;
	setp.eq.s32 	%p12, %r13, 1;
	add.s32 	%r52, %r17, %r59;
	mul.wide.s32 	%rd14, %r52, 4;
	add.s64 	%rd3, %rd1, %rd14;
	ld.global.f32 	%f74, [%rd3];
	max.f32 	%f85, %f85, %f74;
	@%p12 bra 	$L__BB2_16;
	setp.eq.s32 	%p13, %r13, 2;
	ld.global.f32 	%f75, [%rd3+4];
	max.f32 	%f85, %f85, %f75;
	@%p13 bra 	$L__BB2_16;
	ld.global.f32 	%f76, [%rd3+8];
	max.f32 	%f85, %f85, %f76;
$L__BB2_16:
	add.s32 	%r55, %r55, 1;
	setp.ne.s32 	%p14, %r55, %r30;
	@%p14 bra 	$L__BB2_3;
$L__BB2_17:
	mad.lo.s32 	%r53, %r42, %r3, %r1;
	mad.lo.s32 	%r54, %r53, %r42, %r38;
	cvta.to.global.u64 	%rd15, %rd4;
	mul.wide.s32 	%rd16, %r54, 4;
	add.s64 	%rd17, %rd15, %rd16;
	st.global.f32 	[%rd17], %f85;
$L__BB2_18:
	ret;

}
	// .globl	_Z16avgPool_parallelPfS_ii
.visible .entry _Z16avgPool_parallelPfS_ii(
	.param .u64 .ptr .align 1 _Z16avgPool_parallelPfS_ii_param_0,
	.param .u64 .ptr .align 1 _Z16avgPool_parallelPfS_ii_param_1,
	.param .u32 _Z16avgPool_parallelPfS_ii_param_2,
	.param .u32 _Z16avgPool_parallelPfS_ii_param_3
)
{
	.reg .pred 	%p<13>;
	.reg .b32 	%r<50>;
	.reg .b32 	%f<90>;
	.reg .b64 	%rd<16>;

	ld.param.u64 	%rd5, [_Z16avgPool_parallelPfS_ii_param_0];
	ld.param.u64 	%rd4, [_Z16avgPool_parallelPfS_ii_param_1];
	ld.param.u32 	%r24, [_Z16avgPool_parallelPfS_ii_param_2];
	ld.param.u32 	%r25, [_Z16avgPool_parallelPfS_ii_param_3];
	cvta.to.global.u64 	%rd1, %rd5;
	mov.u32 	%r26, %ctaid.y;
	mov.u32 	%r27, %ntid.y;
	mov.u32 	%r28, %tid.y;
	mad.lo.s32 	%r1, %r26, %r27, %r28;
	mov.u32 	%r29, %ctaid.x;
	mov.u32 	%r30, %ntid.x;
	mov.u32 	%r31, %tid.x;
	mad.lo.s32 	%r2, %r29, %r30, %r31;
	div.s32 	%r32, %r24, %r25;
	max.s32 	%r33, %r1, %r2;
	setp.ge.s32 	%p1, %r33, %r32;
	@%p1 bra 	$L__BB3_18;
	setp.lt.s32 	%p2, %r25, 1;
	mov.f32 	%f88, 0f00000000;
	@%p2 bra 	$L__BB3_17;
	mul.lo.s32 	%r3, %r25, %r1;
	mul.lo.s32 	%r4, %r25, %r2;
	and.b32  	%r5, %r25, 15;
	add.s32 	%r6, %r5, -1;
	and.b32  	%r7, %r25, 7;
	add.s32 	%r8, %r7, -1;
	and.b32  	%r9, %r25, 2147483632;
	and.b32  	%r10, %r25, 3;
	neg.s32 	%r11, %r9;
	add.s64 	%rd2, %rd1, 32;
	mov.f32 	%f88, 0f00000000;
	mov.b32 	%r44, 0;
$L__BB3_3:
	setp.lt.u32 	%p3, %r25, 16;
	add.s32 	%r36, %r44, %r3;
	mad.lo.s32 	%r13, %r36, %r24, %r4;
	mov.b32 	%r48, 0;
	@%p3 bra 	$L__BB3_6;
	mov.u32 	%r45, %r13;
	mov.u32 	%r46, %r11;
$L__BB3_5:
	.pragma "nounroll";
	mul.wide.s32 	%rd6, %r45, 4;
	add.s64 	%rd7, %rd2, %rd6;
	ld.global.f32 	%f20, [%rd7+-32];
	add.f32 	%f21, %f88, %f20;
	ld.global.f32 	%f22, [%rd7+-28];
	add.f32 	%f23, %f21, %f22;
	ld.global.f32 	%f24, [%rd7+-24];
	add.f32 	%f25, %f23, %f24;
	ld.global.f32 	%f26, [%rd7+-20];
	add.f32 	%f27, %f25, %f26;
	ld.global.f32 	%f28, [%rd7+-16];
	add.f32 	%f29, %f27, %f28;
	ld.global.f32 	%f30, [%rd7+-12];
	add.f32 	%f31, %f29, %f30;
	ld.global.f32 	%f32, [%rd7+-8];
	add.f32 	%f33, %f31, %f32;
	ld.global.f32 	%f34, [%rd7+-4];
	add.f32 	%f35, %f33, %f34;
	ld.global.f32 	%f36, [%rd7];
	add.f32 	%f37, %f35, %f36;
	ld.global.f32 	%f38, [%rd7+4];
	add.f32 	%f39, %f37, %f38;
	ld.global.f32 	%f40, [%rd7+8];
	add.f32 	%f41, %f39, %f40;
	ld.global.f32 	%f42, [%rd7+12];
	add.f32 	%f43, %f41, %f42;
	ld.global.f32 	%f44, [%rd7+16];
	add.f32 	%f45, %f43, %f44;
	ld.global.f32 	%f46, [%rd7+20];
	add.f32 	%f47, %f45, %f46;
	ld.global.f32 	%f48, [%rd7+24];
	add.f32 	%f49, %f47, %f48;
	ld.global.f32 	%f50, [%rd7+28];
	add.f32 	%f88, %f49, %f50;
	add.s32 	%r46, %r46, 16;
	add.s32 	%r45, %r45, 16;
	setp.ne.s32 	%p4, %r46, 0;
	mov.u32 	%r48, %r9;
	@%p4 bra 	$L__BB3_5;
$L__BB3_6:
	setp.eq.s32 	%p5, %r5, 0;
	@%p5 bra 	$L__BB3_16;
	setp.lt.u32 	%p6, %r6, 7;
	@%p6 bra 	$L__BB3_9;
	add.s32 	%r37, %r13, %r48;
	mul.wide.s32 	%rd8, %r37, 4;
	add.s64 	%rd9, %rd1, %rd8;
	ld.global.f32 	%f52, [%rd9];
	add.f32 	%f53, %f88, %f52;
	ld.global.f32 	%f54, [%rd9+4];
	add.f32 	%f55, %f53, %f54;
	ld.global.f32 	%f56, [%rd9+8];
	add.f32 	%f57, %f55, %f56;
	ld.global.f32 	%f58, [%rd9+12];
	add.f32 	%f59, %f57, %f58;
	ld.global.f32 	%f60, [%rd9+16];
	add.f32 	%f61, %f59, %f60;
	ld.global.f32 	%f62, [%rd9+20];
	add.f32 	%f63, %f61, %f62;
	ld.global.f32 	%f64, [%rd9+24];
	add.f32 	%f65, %f63, %f64;
	ld.global.f32 	%f66, [%rd9+28];
	add.f32 	%f88, %f65, %f66;
	add.s32 	%r48, %r48, 8;
$L__BB3_9:
	setp.eq.s32 	%p7, %r7, 0;
	@%p7 bra 	$L__BB3_16;
	setp.lt.u32 	%p8, %r8, 3;
	@%p8 bra 	$L__BB3_12;
	add.s32 	%r38, %r13, %r48;
	mul.wide.s32 	%rd10, %r38, 4;
	add.s64 	%rd11, %rd1, %rd10;
	ld.global.f32 	%f68, [%rd11];
	add.f32 	%f69, %f88, %f68;
	ld.global.f32 	%f70, [%rd11+4];
	add.f32 	%f71, %f69, %f70;
	ld.global.f32 	%f72, [%rd11+8];
	add.f32 	%f73, %f71, %f72;
	ld.global.f32 	%f74, [%rd11+12];
	add.f32 	%f88, %f73, %f74;
	add.s32 	%r48, %r48, 4;
$L__BB3_12:
	setp.eq.s32 	%p9, %r10, 0;
	@%p9 bra 	$L__BB3_16;
	setp.eq.s32 	%p10, %r10, 1;
	add.s32 	%r39, %r13, %r48;
	mul.wide.s32 	%rd12, %r39, 4;
	add.s64 	%rd3, %rd1, %rd12;
	ld.global.f32 	%f75, [%rd3];
	add.f32 	%f88, %f88, %f75;
	@%p10 bra 	$L__BB3_16;
	setp.eq.s32 	%p11, %r10, 2;
	ld.global.f32 	%f76, [%rd3+4];
	add.f32 	%f88, %f88, %f76;
	@%p11 bra 	$L__BB3_16;
	ld.global.f32 	%f77, [%rd3+8];
	add.f32 	%f88, %f88, %f77;
$L__BB3_16:
	add.s32 	%r44, %r44, 1;
	setp.ne.s32 	%p12, %r44, %r25;
	@%p12 bra 	$L__BB3_3;
$L__BB3_17:
	mul.lo.s32 	%r40, %r25, %r25;
	cvt.rn.f32.u32 	%f78, %r40;
	div.rn.f32 	%f79, %f88, %f78;
	mul.lo.s32 	%r41, %r24, %r1;
	div.s32 	%r42, %r41, %r25;
	add.s32 	%r43, %r42, %r2;
	cvta.to.global.u64 	%rd13, %rd4;
	mul.wide.s32 	%rd14, %r43, 4;
	add.s64 	%rd15, %rd13, %rd14;
	st.global.f32 	[%rd15], %f79;
$L__BB3_18:
	ret;

}


// ===== COMPILED SASS (sm_100) =====

	.target	sm_100

	.elftype	@"ET_EXEC"


//--------------------- .note.nv.tkinfo           --------------------------
	.section	.note.nv.tkinfo,"",@"SHT_NOTE"
	.sectionflags	@"SHF_NOTE_NV_TKINFO"
	.tkinfo
        /*0018*/ 	.word	0x00000002
        /*0030*/ 	.string	""
        /*0030*/ 	.string	"ptxas"
        /*0030*/ 	.string	"Cuda compilation tools, release 13.0, V13.0.88"
        /*0030*/ 	.string	"Build cuda_13.0.r13.0/compiler.36424714_0"
        /*0030*/ 	.string	"-arch sm_100 -m 64 "



//--------------------- .note.nv.cuinfo           --------------------------
	.section	.note.nv.cuinfo,"",@"SHT_NOTE"
	.sectionflags	@"SHF_NOTE_NV_CUINFO"
        /*0018*/ 	.short	0x0002
        /*001a*/ 	.short	0x0064
        /*001c*/ 	.short	0x0082
	.zero		2


//--------------------- .nv.info                  --------------------------
	.section	.nv.info,"",@"SHT_CUDA_INFO"
	.align	4


	//----- nvinfo : EIATTR_REGCOUNT
	.align		4
        /*0000*/ 	.byte	0x04, 0x2f
        /*0002*/ 	.short	(.L_1 - .L_0)
	.align		4
.L_0:
        /*0004*/ 	.word	index@(_Z13convolve_cudaPfS_S_iiiS_)
        /*0008*/ 	.word	0x00000020


	//----- nvinfo : EIATTR_FRAME_SIZE
	.align		4
.L_1:
        /*000c*/ 	.byte	0x04, 0x11
        /*000e*/ 	.short	(.L_3 - .L_2)
	.align		4
.L_2:
        /*0010*/ 	.word	index@(_Z13convolve_cudaPfS_S_iiiS_)
        /*0014*/ 	.word	0x00000000


	//----- nvinfo : EIATTR_REGCOUNT
	.align		4
.L_3:
        /*0018*/ 	.byte	0x04, 0x2f
        /*001a*/ 	.short	(.L_5 - .L_4)
	.align		4
.L_4:
        /*001c*/ 	.word	index@(_Z24convolve_cuda_3d_channelPfS_S_iiii)
        /*0020*/ 	.word	0x00000020


	//----- nvinfo : EIATTR_FRAME_SIZE
	.align		4
.L_5:
        /*0024*/ 	.byte	0x04, 0x11
        /*0026*/ 	.short	(.L_7 - .L_6)
	.align		4
.L_6:
        /*0028*/ 	.word	index@(_Z24convolve_cuda_3d_channelPfS_S_iiii)
        /*002c*/ 	.word	0x00000000


	//----- nvinfo : EIATTR_REGCOUNT
	.align		4
.L_7:
        /*0030*/ 	.byte	0x04, 0x2f
        /*0032*/ 	.short	(.L_9 - .L_8)
	.align		4
.L_8:
        /*0034*/ 	.word	index@(_Z12maxPool_cudaPfS_iii)
        /*0038*/ 	.word	0x0000001e


	//----- nvinfo : EIATTR_FRAME_SIZE
	.align		4
.L_9:
        /*003c*/ 	.byte	0x04, 0x11
        /*003e*/ 	.short	(.L_11 - .L_10)
	.align		4
.L_10:
        /*0040*/ 	.word	index@(_Z12maxPool_cudaPfS_iii)
        /*0044*/ 	.word	0x00000000


	//----- nvinfo : EIATTR_REGCOUNT
	.align		4
.L_11:
        /*0048*/ 	.byte	0x04, 0x2f
        /*004a*/ 	.short	(.L_13 - .L_12)
	.align		4
.L_12:
        /*004c*/ 	.word	index@(_Z16avgPool_parallelPfS_ii)
        /*0050*/ 	.word	0x00000020


	//----- nvinfo : EIATTR_FRAME_SIZE
	.align		4
.L_13:
        /*0054*/ 	.byte	0x04, 0x11
        /*0056*/ 	.short	(.L_15 - .L_14)
	.align		4
.L_14:
        /*0058*/ 	.word	index@($__internal_0_$__cuda_sm3x_div_rn_noftz_f32_slowpath)
        /*005c*/ 	.word	0x00000000


	//----- nvinfo : EIATTR_FRAME_SIZE
	.align		4
.L_15:
        /*0060*/ 	.byte	0x04, 0x11
        /*0062*/ 	.short	(.L_17 - .L_16)
	.align		4
.L_16:
        /*0064*/ 	.word	index@(_Z16avgPool_parallelPfS_ii)
        /*0068*/ 	.word	0x00000000


	//----- nvinfo : EIATTR_MIN_STACK_SIZE
	.align		4
.L_17:
        /*006c*/ 	.byte	0x04, 0x12
        /*006e*/ 	.short	(.L_19 - .L_18)
	.align		4
.L_18:
        /*0070*/ 	.word	index@(_Z16avgPool_parallelPfS_ii)
        /*0074*/ 	.word	0x00000000


	//----- nvinfo : EIATTR_MIN_STACK_SIZE
	.align		4
.L_19:
        /*0078*/ 	.byte	0x04, 0x12
        /*007a*/ 	.short	(.L_21 - .L_20)
	.align		4
.L_20:
        /*007c*/ 	.word	index@(_Z12maxPool_cudaPfS_iii)
        /*0080*/ 	.word	0x00000000


	//----- nvinfo : EIATTR_MIN_STACK_SIZE
	.align		4
.L_21:
        /*0084*/ 	.byte	0x04, 0x12
        /*0086*/ 	.short	(.L_23 - .L_22)
	.align		4
.L_22:
        /*0088*/ 	.word	index@(_Z24convolve_cuda_3d_channelPfS_S_iiii)
        /*008c*/ 	.word	0x00000000


	//----- nvinfo : EIATTR_MIN_STACK_SIZE
	.align		4
.L_23:
        /*0090*/ 	.byte	0x04, 0x12
        /*0092*/ 	.short	(.L_25 - .L_24)
	.align		4
.L_24:
        /*0094*/ 	.word	index@(_Z13convolve_cudaPfS_S_iiiS_)
        /*0098*/ 	.word	0x00000000
.L_25:


//--------------------- .nv.compat                --------------------------
	.section	.nv.compat,"",@"SHT_CUDA_COMPAT_INFO"
	.align	4
        /*0000*/ 	.byte	0x02, 0x09, 0x00, 0x00, 0x02, 0x02, 0x01, 0x00, 0x02, 0x05, 0x05, 0x00, 0x03, 0x07, 0x01, 0x01
        /*0010*/ 	.byte	0x02, 0x03, 0x00, 0x00, 0x02, 0x06, 0x01, 0x00, 0x04, 0x0b, 0x08, 0x00, 0x01, 0x00, 0x00, 0x00
        /*0020*/ 	.byte	0x00, 0x00, 0x00, 0x00


//--------------------- .nv.info._Z16avgPool_parallelPfS_ii --------------------------
	.section	.nv.info._Z16avgPool_parallelPfS_ii,"",@"SHT_CUDA_INFO"
	.sectionflags	@""
	.align	4


	//----- nvinfo : EIATTR_CUDA_API_VERSION
	.align		4
        /*0000*/ 	.byte	0x04, 0x37
        /*0002*/ 	.short	(.L_27 - .L_26)
.L_26:
        /*0004*/ 	.word	0x00000082


	//----- nvinfo : EIATTR_KPARAM_INFO
	.align		4
.L_27:
        /*0008*/ 	.byte	0x04, 0x17
        /*000a*/ 	.short	(.L_29 - .L_28)
.L_28:
        /*000c*/ 	.word	0x00000000
        /*0010*/ 	.short	0x0003
        /*0012*/ 	.short	0x0014
        /*0014*/ 	.byte	0x00, 0xf0, 0x11, 0x00


	//----- nvinfo : EIATTR_KPARAM_INFO
	.align		4
.L_29:
        /*0018*/ 	.byte	0x04, 0x17
        /*001a*/ 	.short	(.L_31 - .L_30)
.L_30:
        /*001c*/ 	.word	0x00000000
        /*0020*/ 	.short	0x0002
        /*0022*/ 	.short	0x0010
        /*0024*/ 	.byte	0x00, 0xf0, 0x11, 0x00


	//----- nvinfo : EIATTR_KPARAM_INFO
	.align		4
.L_31:
        /*0028*/ 	.byte	0x04, 0x17
        /*002a*/ 	.short	(.L_33 - .L_32)
.L_32:
        /*002c*/ 	.word	0x00000000
        /*0030*/ 	.short	0x0001
        /*0032*/ 	.short	0x0008
        /*0034*/ 	.byte	0x00, 0xf5, 0x21, 0x00


	//----- nvinfo : EIATTR_KPARAM_INFO
	.align		4
.L_33:
        /*0038*/ 	.byte	0x04, 0x17
        /*003a*/ 	.short	(.L_35 - .L_34)
.L_34:
        /*003c*/ 	.word	0x00000000
        /*0040*/ 	.short	0x0000
        /*0042*/ 	.short	0x0000
        /*0044*/ 	.byte	0x00, 0xf5, 0x21, 0x00


	//----- nvinfo : EIATTR_SPARSE_MMA_MASK
	.align		4
.L_35:
        /*0048*/ 	.byte	0x03, 0x50
        /*004a*/ 	.short	0x0000


	//----- nvinfo : EIATTR_MAXREG_COUNT
	.align		4
        /*004c*/ 	.byte	0x03, 0x1b
        /*004e*/ 	.short	0x00ff


	//----- nvinfo : EIATTR_MERCURY_ISA_VERSION
	.align		4
        /*0050*/ 	.byte	0x03, 0x5f
        /*0052*/ 	.short	0x0101


	//----- nvinfo : EIATTR_VRC_CTA_INIT_COUNT
	.align		4
        /*0054*/ 	.byte	0x02, 0x4a
	.zero		1
	.zero		1


	//----- nvinfo : EIATTR_EXIT_INSTR_OFFSETS
	.align		4
        /*0058*/ 	.byte	0x04, 0x1c
        /*005a*/ 	.short	(.L_37 - .L_36)


	//   ....[0]....
.L_36:
        /*005c*/ 	.word	0x00000230


	//   ....[1]....
        /*0060*/ 	.word	0x00000cb0


	//----- nvinfo : EIATTR_CRS_STACK_SIZE
	.align		4
.L_37:
        /*0064*/ 	.byte	0x04, 0x1e
        /*0066*/ 	.short	(.L_39 - .L_38)
.L_38:
        /*0068*/ 	.word	0x00000000


	//----- nvinfo : EIATTR_CBANK_PARAM_SIZE
	.align		4
.L_39:
        /*006c*/ 	.byte	0x03, 0x19
        /*006e*/ 	.short	0x0018


	//----- nvinfo : EIATTR_PARAM_CBANK
	.align		4
        /*0070*/ 	.byte	0x04, 0x0a
        /*0072*/ 	.short	(.L_41 - .L_40)
	.align		4
.L_40:
        /*0074*/ 	.word	index@(.nv.constant0._Z16avgPool_parallelPfS_ii)
        /*0078*/ 	.short	0x0380
        /*007a*/ 	.short	0x0018


	//----- nvinfo : EIATTR_SW_WAR
	.align		4
.L_41:
        /*007c*/ 	.byte	0x04, 0x36
        /*007e*/ 	.short	(.L_43 - .L_42)
.L_42:
        /*0080*/ 	.word	0x00000008
.L_43:


//--------------------- .nv.info._Z12maxPool_cudaPfS_iii --------------------------
	.section	.nv.info._Z12maxPool_cudaPfS_iii,"",@"SHT_CUDA_INFO"
	.sectionflags	@""
	.align	4


	//----- nvinfo : EIATTR_CUDA_API_VERSION
	.align		4
        /*0000*/ 	.byte	0x04, 0x37
        /*0002*/ 	.short	(.L_45 - .L_44)
.L_44:
        /*0004*/ 	.word	0x00000082


	//----- nvinfo : EIATTR_KPARAM_INFO
	.align		4
.L_45:
        /*0008*/ 	.byte	0x04, 0x17
        /*000a*/ 	.short	(.L_47 - .L_46)
.L_46:
        /*000c*/ 	.word	0x00000000
        /*0010*/ 	.short	0x0004
        /*0012*/ 	.short	0x0018
        /*0014*/ 	.byte	0x00, 0xf0, 0x11, 0x00


	//----- nvinfo : EIATTR_KPARAM_INFO
	.align		4
.L_47:
        /*0018*/ 	.byte	0x04, 0x17
        /*001a*/ 	.short	(.L_49 - .L_48)
.L_48:
        /*001c*/ 	.word	0x00000000
        /*0020*/ 	.short	0x0003
        /*0022*/ 	.short	0x0014
        /*0024*/ 	.byte	0x00, 0xf0, 0x11, 0x00


	//----- nvinfo : EIATTR_KPARAM_INFO
	.align		4
.L_49:
        /*0028*/ 	.byte	0x04, 0x17
        /*002a*/ 	.short	(.L_51 - .L_50)
.L_50:
        /*002c*/ 	.word	0x00000000
        /*0030*/ 	.short	0x0002
        /*0032*/ 	.short	0x0010
        /*0034*/ 	.byte	0x00, 0xf0, 0x11, 0x00


	//----- nvinfo : EIATTR_KPARAM_INFO
	.align		4
.L_51:
        /*0038*/ 	.byte	0x04, 0x17
        /*003a*/ 	.short	(.L_53 - .L_52)
.L_52:
        /*003c*/ 	.word	0x00000000
        /*0040*/ 	.short	0x0001
        /*0042*/ 	.short	0x0008
        /*0044*/ 	.byte	0x00, 0xf5, 0x21, 0x00


	//----- nvinfo : EIATTR_KPARAM_INFO
	.align		4
.L_53:
        /*0048*/ 	.byte	0x04, 0x17
        /*004a*/ 	.short	(.L_55 - .L_54)
.L_54:
        /*004c*/ 	.word	0x00000000
        /*0050*/ 	.short	0x0000
        /*0052*/ 	.short	0x0000
        /*0054*/ 	.byte	0x00, 0xf5, 0x21, 0x00


	//----- nvinfo : EIATTR_SPARSE_MMA_MASK
	.align		4
.L_55:
        /*0058*/ 	.byte	0x03, 0x50
        /*005a*/ 	.short	0x0000


	//----- nvinfo : EIATTR_MAXREG_COUNT
	.align		4
        /*005c*/ 	.byte	0x03, 0x1b
        /*005e*/ 	.short	0x00ff


	//----- nvinfo : EIATTR_MERCURY_ISA_VERSION
	.align		4
        /*0060*/ 	.byte	0x03, 0x5f
        /*0062*/ 	.short	0x0101


	//----- nvinfo : EIATTR_VRC_CTA_INIT_COUNT
	.align		4
        /*0064*/ 	.byte	0x02, 0x4a
	.zero		1
	.zero		1


	//----- nvinfo : EIATTR_EXIT_INSTR_OFFSETS
	.align		4
        /*0068*/ 	.byte	0x04, 0x1c
        /*006a*/ 	.short	(.L_57 - .L_56)


	//   ....[0]....
.L_56:
        /*006c*/ 	.word	0x00000290


	//   ....[1]....
        /*0070*/ 	.word	0x00000a20


	//----- nvinfo : EIATTR_CBANK_PARAM_SIZE
	.align		4
.L_57:
        /*0074*/ 	.byte	0x03, 0x19
        /*0076*/ 	.short	0x001c


	//----- nvinfo : EIATTR_PARAM_CBANK
	.align		4
        /*0078*/ 	.byte	0x04, 0x0a
        /*007a*/ 	.short	(.L_59 - .L_58)
	.align		4
.L_58:
        /*007c*/ 	.word	index@(.nv.constant0._Z12maxPool_cudaPfS_iii)
        /*0080*/ 	.short	0x0380
        /*0082*/ 	.short	0x001c


	//----- nvinfo : EIATTR_SW_WAR
	.align		4
.L_59:
        /*0084*/ 	.byte	0x04, 0x36
        /*0086*/ 	.short	(.L_61 - .L_60)
.L_60:
        /*0088*/ 	.word	0x00000008
.L_61:


//--------------------- .nv.info._Z24convolve_cuda_3d_channelPfS_S_iiii --------------------------
	.section	.nv.info._Z24convolve_cuda_3d_channelPfS_S_iiii,"",@"SHT_CUDA_INFO"
	.sectionflags	@""
	.align	4


	//----- nvinfo : EIATTR_CUDA_API_VERSION
	.align		4
        /*0000*/ 	.byte	0x04, 0x37
        /*0002*/ 	.short	(.L_63 - .L_62)
.L_62:
        /*0004*/ 	.word	0x00000082


	//----- nvinfo : EIATTR_KPARAM_INFO
	.align		4
.L_63:
        /*0008*/ 	.byte	0x04, 0x17
        /*000a*/ 	.short	(.L_65 - .L_64)
.L_64:
        /*000c*/ 	.word	0x00000000
        /*0010*/ 	.short	0x0006
        /*0012*/ 	.short	0x0024
        /*0014*/ 	.byte	0x00, 0xf0, 0x11, 0x00


	//----- nvinfo : EIATTR_KPARAM_INFO
	.align		4
.L_65:
        /*0018*/ 	.byte	0x04, 0x17
        /*001a*/ 	.short	(.L_67 - .L_66)
.L_66:
        /*001c*/ 	.word	0x00000000
        /*0020*/ 	.short	0x0005
        /*0022*/ 	.short	0x0020
        /*0024*/ 	.byte	0x00, 0xf0, 0x11, 0x00


	//----- nvinfo : EIATTR_KPARAM_INFO
	.align		4
.L_67:
        /*0028*/ 	.byte	0x04, 0x17
        /*002a*/ 	.short	(.L_69 - .L_68)
.L_68:
        /*002c*/ 	.word	0x00000000
        /*0030*/ 	.short	0x0004
        /*0032*/ 	.short	0x001c
        /*0034*/ 	.byte	0x00, 0xf0, 0x11, 0x00


	//----- nvinfo : EIATTR_KPARAM_INFO
	.align		4
.L_69:
        /*0038*/ 	.byte	0x04, 0x17
        /*003a*/ 	.short	(.L_71 - .L_70)
.L_70:
        /*003c*/ 	.word	0x00000000
        /*0040*/ 	.short	0x0003
        /*0042*/ 	.short	0x0018
        /*0044*/ 	.byte	0x00, 0xf0, 0x11, 0x00


	//----- nvinfo : EIATTR_KPARAM_INFO
	.align		4
.L_71:
        /*0048*/ 	.byte	0x04, 0x17
        /*004a*/ 	.short	(.L_73 - .L_72)
.L_72:
        /*004c*/ 	.word	0x00000000
        /*0050*/ 	.short	0x0002
        /*0052*/ 	.short	0x0010
        /*0054*/ 	.byte	0x00, 0xf5, 0x21, 0x00


	//----- nvinfo : EIATTR_KPARAM_INFO
	.align		4
.L_73:
        /*0058*/ 	.byte	0x04, 0x17
        /*005a*/ 	.short	(.L_75 - .L_74)
.L_74:
        /*005c*/ 	.word	0x00000000
        /*0060*/ 	.short	0x0001
        /*0062*/ 	.short	0x0008
        /*0064*/ 	.byte	0x00, 0xf5, 0x21, 0x00


	//----- nvinfo : EIATTR_KPARAM_INFO
	.align		4
.L_75:
        /*0068*/ 	.byte	0x04, 0x17
        /*006a*/ 	.short	(.L_77 - .L_76)
.L_76:
        /*006c*/ 	.word	0x00000000
        /*0070*/ 	.short	0x0000
        /*0072*/ 	.short	0x0000
        /*0074*/ 	.byte	0x00, 0xf5, 0x21, 0x00


	//----- nvinfo : EIATTR_SPARSE_MMA_MASK
	.align		4
.L_77:
        /*0078*/ 	.byte	0x03, 0x50
        /*007a*/ 	.short	0x0000


	//----- nvinfo : EIATTR_MAXREG_COUNT
	.align		4
        /*007c*/ 	.byte	0x03, 0x1b
        /*007e*/ 	.short	0x00ff


	//----- nvinfo : EIATTR_MERCURY_ISA_VERSION
	.align		4
        /*0080*/ 	.byte	0x03, 0x5f
        /*0082*/ 	.short	0x0101


	//----- nvinfo : EIATTR_VRC_CTA_INIT_COUNT
	.align		4
        /*0084*/ 	.byte	0x02, 0x4a
	.zero		1
	.zero		1


	//----- nvinfo : EIATTR_EXIT_INSTR_OFFSETS
	.align		4
        /*0088*/ 	.byte	0x04, 0x1c
        /*008a*/ 	.short	(.L_79 - .L_78)


	//   ....[0]....
.L_78:
        /*008c*/ 	.word	0x000002e0


	//   ....[1]....
        /*0090*/ 	.word	0x00000e10


	//----- nvinfo : EIATTR_CBANK_PARAM_SIZE
	.align		4
.L_79:
        /*0094*/ 	.byte	0x03, 0x19
        /*0096*/ 	.short	0x0028


	//----- nvinfo : EIATTR_PARAM_CBANK
	.align		4
        /*0098*/ 	.byte	0x04, 0x0a
        /*009a*/ 	.short	(.L_81 - .L_80)
	.align		4
.L_80:
        /*009c*/ 	.word	index@(.nv.constant0._Z24convolve_cuda_3d_channelPfS_S_iiii)
        /*00a0*/ 	.short	0x0380
        /*00a2*/ 	.short	0x0028


	//----- nvinfo : EIATTR_SW_WAR
	.align		4
.L_81:
        /*00a4*/ 	.byte	0x04, 0x36
        /*00a6*/ 	.short	(.L_83 - .L_82)
.L_82:
        /*00a8*/ 	.word	0x00000008
.L_83:


//--------------------- .nv.info._Z13convolve_cudaPfS_S_iiiS_ --------------------------
	.section	.nv.info._Z13convolve_cudaPfS_S_iiiS_,"",@"SHT_CUDA_INFO"
	.sectionflags	@""
	.align	4


	//----- nvinfo : EIATTR_CUDA_API_VERSION
	.align		4
        /*0000*/ 	.byte	0x04, 0x37
        /*0002*/ 	.short	(.L_85 - .L_84)
.L_84:
        /*0004*/ 	.word	0x00000082


	//----- nvinfo : EIATTR_KPARAM_INFO
	.align		4
.L_85:
        /*0008*/ 	.byte	0x04, 0x17
        /*000a*/ 	.short	(.L_87 - .L_86)
.L_86:
        /*000c*/ 	.word	0x00000000
        /*0010*/ 	.short	0x0006
        /*0012*/ 	.short	0x0028
        /*0014*/ 	.byte	0x00, 0xf5, 0x21, 0x00


	//----- nvinfo : EIATTR_KPARAM_INFO
	.align		4
.L_87:
        /*0018*/ 	.byte	0x04, 0x17
        /*001a*/ 	.short	(.L_89 - .L_88)
.L_88:
        /*001c*/ 	.word	0x00000000
        /*0020*/ 	.short	0x0005
        /*0022*/ 	.short	0x0020
        /*0024*/ 	.byte	0x00, 0xf0, 0x11, 0x00


	//----- nvinfo : EIATTR_KPARAM_INFO
	.align		4
.L_89:
        /*0028*/ 	.byte	0x04, 0x17
        /*002a*/ 	.short	(.L_91 - .L_90)
.L_90:
        /*002c*/ 	.word	0x00000000
        /*0030*/ 	.short	0x0004
        /*0032*/ 	.short	0x001c
        /*0034*/ 	.byte	0x00, 0xf0, 0x11, 0x00


	//----- nvinfo : EIATTR_KPARAM_INFO
	.align		4
.L_91:
        /*0038*/ 	.byte	0x04, 0x17
        /*003a*/ 	.short	(.L_93 - .L_92)
.L_92:
        /*003c*/ 	.word	0x00000000
        /*0040*/ 	.short	0x0003
        /*0042*/ 	.short	0x0018
        /*0044*/ 	.byte	0x00, 0xf0, 0x11, 0x00


	//----- nvinfo : EIATTR_KPARAM_INFO
	.align		4
.L_93:
        /*0048*/ 	.byte	0x04, 0x17
        /*004a*/ 	.short	(.L_95 - .L_94)
.L_94:
        /*004c*/ 	.word	0x00000000
        /*0050*/ 	.short	0x0002
        /*0052*/ 	.short	0x0010
        /*0054*/ 	.byte	0x00, 0xf5, 0x21, 0x00


	//----- nvinfo : EIATTR_KPARAM_INFO
	.align		4
.L_95:
        /*0058*/ 	.byte	0x04, 0x17
        /*005a*/ 	.short	(.L_97 - .L_96)
.L_96:
        /*005c*/ 	.word	0x00000000
        /*0060*/ 	.short	0x0001
        /*0062*/ 	.short	0x0008
        /*0064*/ 	.byte	0x00, 0xf5, 0x21, 0x00


	//----- nvinfo : EIATTR_KPARAM_INFO
	.align		4
.L_97:
        /*0068*/ 	.byte	0x04, 0x17
        /*006a*/ 	.short	(.L_99 - .L_98)
.L_98:
        /*006c*/ 	.word	0x00000000
        /*0070*/ 	.short	0x0000
        /*0072*/ 	.short	0x0000
        /*0074*/ 	.byte	0x00, 0xf5, 0x21, 0x00


	//----- nvinfo : EIATTR_SPARSE_MMA_MASK
	.align		4
.L_99:
        /*0078*/ 	.byte	0x03, 0x50
        /*007a*/ 	.short	0x0000


	//----- nvinfo : EIATTR_MAXREG_COUNT
	.align		4
        /*007c*/ 	.byte	0x03, 0x1b
        /*007e*/ 	.short	0x00ff


	//----- nvinfo : EIATTR_MERCURY_ISA_VERSION
	.align		4
        /*0080*/ 	.byte	0x03, 0x5f
        /*0082*/ 	.short	0x0101


	//----- nvinfo : EIATTR_VRC_CTA_INIT_COUNT
	.align		4
        /*0084*/ 	.byte	0x02, 0x4a
	.zero		1
	.zero		1


	//----- nvinfo : EIATTR_EXIT_INSTR_OFFSETS
	.align		4
        /*0088*/ 	.byte	0x04, 0x1c
        /*008a*/ 	.short	(.L_101 - .L_100)


	//   ....[0]....
.L_100:
        /*008c*/ 	.word	0x00000130


	//   ....[1]....
        /*0090*/ 	.word	0x00000c20


	//----- nvinfo : EIATTR_CBANK_PARAM_SIZE
	.align		4
.L_101:
        /*0094*/ 	.byte	0x03, 0x19
        /*0096*/ 	.short	0x0030


	//----- nvinfo : EIATTR_PARAM_CBANK
	.align		4
        /*0098*/ 	.byte	0x04, 0x0a
        /*009a*/ 	.short	(.L_103 - .L_102)
	.align		4
.L_102:
        /*009c*/ 	.word	index@(.nv.constant0._Z13convolve_cudaPfS_S_iiiS_)
        /*00a0*/ 	.short	0x0380
        /*00a2*/ 	.short	0x0030


	//----- nvinfo : EIATTR_SW_WAR
	.align		4
.L_103:
        /*00a4*/ 	.byte	0x04, 0x36
        /*00a6*/ 	.short	(.L_105 - .L_104)
.L_104:
        /*00a8*/ 	.word	0x00000008
.L_105:


//--------------------- .nv.callgraph             --------------------------
	.section	.nv.callgraph,"",@"SHT_CUDA_CALLGRAPH"
	.align	4
	.sectionentsize	8
	.align		4
        /*0000*/ 	.word	0x00000000
	.align		4
        /*0004*/ 	.word	0xffffffff
	.align		4
        /*0008*/ 	.word	0x00000000
	.align		4
        /*000c*/ 	.word	0xfffffffe
	.align		4
        /*0010*/ 	.word	0x00000000
	.align		4
        /*0014*/ 	.word	0xfffffffd
	.align		4
        /*0018*/ 	.word	0x00000000
	.align		4
        /*001c*/ 	.word	0xfffffffc


//--------------------- .text._Z16avgPool_parallelPfS_ii --------------------------
	.section	.text._Z16avgPool_parallelPfS_ii,"ax",@progbits
	.align	128
        .global         _Z16avgPool_parallelPfS_ii
        .type           _Z16avgPool_parallelPfS_ii,@function
        .size           _Z16avgPool_parallelPfS_ii,(.L_x_45 - _Z16avgPool_parallelPfS_ii)
        .other          _Z16avgPool_parallelPfS_ii,@"STO_CUDA_ENTRY STV_DEFAULT"
_Z16avgPool_parallelPfS_ii:
.text._Z16avgPool_parallelPfS_ii:
[----:B------:R-:W-:Y:S08]  /*0000*/  LDC R1, c[0x0][0x37c] ;  /* 0x0000df00ff017b82 */ /* 0x000ff00000000800 */
[----:B------:R-:W0:Y:S01]  /*0010*/  LDC.64 R2, c[0x0][0x390] ;  /* 0x0000e400ff027b82 */ /* 0x000e220000000a00 */
[----:B------:R-:W1:Y:S07]  /*0020*/  S2R R9, SR_TID.X ;  /* 0x0000000000097919 */ /* 0x000e6e0000002100 */
[----:B------:R-:W2:Y:S08]  /*0030*/  S2UR UR4, SR_CTAID.Y ;  /* 0x00000000000479c3 */ /* 0x000eb00000002600 */
[----:B------:R-:W1:Y:S01]  /*0040*/  S2UR UR5, SR_CTAID.X ;  /* 0x00000000000579c3 */ /* 0x000e620000002500 */
[----:B0-----:R-:W-:-:S04]  /*0050*/  IABS R11, R3 ;  /* 0x00000003000b7213 */ /* 0x001fc80000000000 */
[----:B------:R-:W0:Y:S08]  /*0060*/  I2F.RP R0, R11 ;  /* 0x0000000b00007306 */ /* 0x000e300000209400 */
[----:B0-----:R-:W0:Y:S02]  /*0070*/  MUFU.RCP R0, R0 ;  /* 0x0000000000007308 */ /* 0x001e240000001000 */
[----:B0-----:R-:W-:-:S06]  /*0080*/  VIADD R4, R0, 0xffffffe ;  /* 0x0ffffffe00047836 */ /* 0x001fcc0000000000 */
[----:B------:R0:W3:Y:S02]  /*0090*/  F2I.FTZ.U32.TRUNC.NTZ R5, R4 ;  /* 0x0000000400057305 */ /* 0x0000e4000021f000 */
[----:B0-----:R-:W-:Y:S02]  /*00a0*/  HFMA2 R4, -RZ, RZ, 0, 0 ;  /* 0x00000000ff047431 */ /* 0x001fe400000001ff */
[----:B---3--:R-:W-:-:S04]  /*00b0*/  IMAD.MOV R6, RZ, RZ, -R5 ;  /* 0x000000ffff067224 */ /* 0x008fc800078e0a05 */
[----:B------:R-:W-:Y:S01]  /*00c0*/  IMAD R7, R6, R11, RZ ;  /* 0x0000000b06077224 */ /* 0x000fe200078e02ff */
[----:B------:R-:W-:Y:S02]  /*00d0*/  IABS R6, R2 ;  /* 0x0000000200067213 */ /* 0x000fe40000000000 */
[----:B------:R-:W-:Y:S01]  /*00e0*/  LOP3.LUT R2, R2, R3, RZ, 0x3c, !PT ;  /* 0x0000000302027212 */ /* 0x000fe200078e3cff */
[----:B------:R-:W-:Y:S02]  /*00f0*/  IMAD.HI.U32 R5, R5, R7, R4 ;  /* 0x0000000705057227 */ /* 0x000fe400078e0004 */
[----:B------:R-:W2:Y:S01]  /*0100*/  S2R R7, SR_TID.Y ;  /* 0x0000000000077919 */ /* 0x000ea20000002200 */
[----:B------:R-:W-:-:S03]  /*0110*/  ISETP.GE.AND P2, PT, R2, RZ, PT ;  /* 0x000000ff0200720c */ /* 0x000fc60003f46270 */
[----:B------:R-:W-:-:S04]  /*0120*/  IMAD.HI.U32 R5, R5, R6, RZ ;  /* 0x0000000605057227 */ /* 0x000fc800078e00ff */
[----:B------:R-:W-:-:S04]  /*0130*/  IMAD.MOV R0, RZ, RZ, -R5 ;  /* 0x000000ffff007224 */ /* 0x000fc800078e0a05 */
[C---:B------:R-:W-:Y:S02]  /*0140*/  IMAD R0, R11.reuse, R0, R6 ;  /* 0x000000000b007224 */ /* 0x040fe400078e0206 */
[----:B------:R-:W2:Y:S03]  /*0150*/  LDC R6, c[0x0][0x364] ;  /* 0x0000d900ff067b82 */ /* 0x000ea60000000800 */
[----:B------:R-:W-:-:S05]  /*0160*/  ISETP.GT.U32.AND P1, PT, R11, R0, PT ;  /* 0x000000000b00720c */ /* 0x000fca0003f24070 */
[----:B------:R-:W1:Y:S08]  /*0170*/  LDC R4, c[0x0][0x360] ;  /* 0x0000d800ff047b82 */ /* 0x000e700000000800 */
[----:B------:R-:W-:Y:S01]  /*0180*/  @!P1 IMAD.IADD R0, R0, 0x1, -R11 ;  /* 0x0000000100009824 */ /* 0x000fe200078e0a0b */
[----:B------:R-:W-:Y:S02]  /*0190*/  @!P1 IADD3 R5, PT, PT, R5, 0x1, RZ ;  /* 0x0000000105059810 */ /* 0x000fe40007ffe0ff */
[----:B------:R-:W-:-:S02]  /*01a0*/  ISETP.NE.AND P1, PT, R3, RZ, PT ;  /* 0x000000ff0300720c */ /* 0x000fc40003f25270 */
[----:B------:R-:W-:Y:S01]  /*01b0*/  ISETP.GE.U32.AND P0, PT, R0, R11, PT ;  /* 0x0000000b0000720c */ /* 0x000fe20003f06070 */
[----:B--2---:R-:W-:Y:S02]  /*01c0*/  IMAD R6, R6, UR4, R7 ;  /* 0x0000000406067c24 */ /* 0x004fe4000f8e0207 */
[----:B-1----:R-:W-:-:S10]  /*01d0*/  IMAD R7, R4, UR5, R9 ;  /* 0x0000000504077c24 */ /* 0x002fd4000f8e0209 */
[----:B------:R-:W-:Y:S01]  /*01e0*/  @P0 VIADD R5, R5, 0x1 ;  /* 0x0000000105050836 */ /* 0x000fe20000000000 */
[----:B------:R-:W-:-:S03]  /*01f0*/  VIMNMX R0, PT, PT, R6, R7, !PT ;  /* 0x0000000706007248 */ /* 0x000fc60007fe0100 */
[----:B------:R-:W-:Y:S01]  /*0200*/  @!P2 IMAD.MOV R5, RZ, RZ, -R5 ;  /* 0x000000ffff05a224 */ /* 0x000fe200078e0a05 */
[----:B------:R-:W-:-:S04]  /*0210*/  @!P1 LOP3.LUT R5, RZ, R3, RZ, 0x33, !PT ;  /* 0x00000003ff059212 */ /* 0x000fc800078e33ff */
[----:B------:R-:W-:-:S13]  /*0220*/  ISETP.GE.AND P0, PT, R0, R5, PT ;  /* 0x000000050000720c */ /* 0x000fda0003f06270 */
[----:B------:R-:W-:Y:S05]  /*0230*/  @P0 EXIT ;  /* 0x000000000000094d */ /* 0x000fea0003800000 */
[----:B------:R-:W-:Y:S01]  /*0240*/  ISETP.GE.AND P0, PT, R3, 0x1, PT ;  /* 0x000000010300780c */ /* 0x000fe20003f06270 */
[----:B------:R-:W0:Y:S01]  /*0250*/  LDCU.64 UR8, c[0x0][0x358] ;  /* 0x00006b00ff0877ac */ /* 0x000e220008000a00 */
[----:B------:R-:W-:-:S11]  /*0260*/  MOV R11, RZ ;  /* 0x000000ff000b7202 */ /* 0x000fd60000000f00 */
[----:B------:R-:W-:Y:S05]  /*0270*/  @!P0 BRA `(.L_x_0) ;  /* 0x0000000400d88947 */ /* 0x000fea0003800000 */
[----:B------:R-:W1:Y:S01]  /*0280*/  LDCU.64 UR6, c[0x0][0x380] ;  /* 0x00007000ff0677ac */ /* 0x000e620008000a00 */
[----:B------:R-:W-:Y:S01]  /*0290*/  LOP3.LUT R24, R3, 0xf, RZ, 0xc0, !PT ;  /* 0x0000000f03187812 */ /* 0x000fe200078ec0ff */
[----:B------:R-:W-:Y:S01]  /*02a0*/  IMAD R9, R7, R3, RZ ;  /* 0x0000000307097224 */ /* 0x000fe200078e02ff */
[C---:B------:R-:W-:Y:S01]  /*02b0*/  LOP3.LUT R25, R3.reuse, 0x7, RZ, 0xc0, !PT ;  /* 0x0000000703197812 */ /* 0x040fe200078ec0ff */
[----:B------:R-:W-:Y:S01]  /*02c0*/  UMOV UR4, URZ ;  /* 0x000000ff00047c82 */ /* 0x000fe20008000000 */
[----:B------:R-:W-:Y:S01]  /*02d0*/  LOP3.LUT R8, R3, 0x3, RZ, 0xc0, !PT ;  /* 0x0000000303087812 */ /* 0x000fe200078ec0ff */
[----:B------:R-:W-:Y:S01]  /*02e0*/  VIADD R0, R24, 0xffffffff ;  /* 0xffffffff18007836 */ /* 0x000fe20000000000 */
[----:B------:R-:W-:Y:S01]  /*02f0*/  MOV R11, RZ ;  /* 0x000000ff000b7202 */ /* 0x000fe20000000f00 */
[----:B------:R-:W-:-:S03]  /*0300*/  VIADD R2, R25, 0xffffffff ;  /* 0xffffffff19027836 */ /* 0x000fc60000000000 */
[----:B------:R-:W-:Y:S02]  /*0310*/  ISETP.GE.U32.AND P0, PT, R0, 0x7, PT ;  /* 0x000000070000780c */ /* 0x000fe40003f06070 */
[----:B------:R-:W-:Y:S02]  /*0320*/  LOP3.LUT R0, R3, 0x7ffffff0, RZ, 0xc0, !PT ;  /* 0x7ffffff003007812 */ /* 0x000fe400078ec0ff */
[----:B------:R-:W-:Y:S01]  /*0330*/  ISETP.GE.U32.AND P1, PT, R2, 0x3, PT ;  /* 0x000000030200780c */ /* 0x000fe20003f26070 */
[----:B-1----:R-:W-:Y:S02]  /*0340*/  UIADD3 UR5, UP0, UPT, UR6, 0x20, URZ ;  /* 0x0000002006057890 */ /* 0x002fe4000ff1e0ff */
[----:B------:R-:W-:Y:S02]  /*0350*/  IMAD.MOV R10, RZ, RZ, -R0 ;  /* 0x000000ffff0a7224 */ /* 0x000fe400078e0a00 */
[----:B------:R-:W-:-:S12]  /*0360*/  UIADD3.X UR6, UPT, UPT, URZ, UR7, URZ, UP0, !UPT ;  /* 0x00000007ff067290 */ /* 0x000fd800087fe4ff */
.L_x_6:
[----:B------:R-:W1:Y:S01]  /*0370*/  LDC.64 R2, c[0x0][0x390] ;  /* 0x0000e400ff027b82 */ /* 0x000e620000000a00 */
[----:B------:R-:W-:Y:S01]  /*0380*/  IMAD.MOV.U32 R13, RZ, RZ, RZ ;  /* 0x000000ffff0d7224 */ /* 0x000fe200078e00ff */
[----:B-1----:R-:W-:Y:S01]  /*0390*/  ISETP.GE.U32.AND P3, PT, R3, 0x10, PT ;  /* 0x000000100300780c */ /* 0x002fe20003f66070 */
[----:B------:R-:W-:Y:S01]  /*03a0*/  IMAD R4, R6, R3, UR4 ;  /* 0x0000000406047e24 */ /* 0x000fe2000f8e0203 */
[----:B------:R-:W-:-:S03]  /*03b0*/  UIADD3 UR4, UPT, UPT, UR4, 0x1, URZ ;  /* 0x0000000104047890 */ /* 0x000fc6000fffe0ff */
[----:B------:R-:W-:-:S03]  /*03c0*/  IMAD R2, R4, R2, R9 ;  /* 0x0000000204027224 */ /* 0x000fc600078e0209 */
[----:B------:R-:W-:-:S05]  /*03d0*/  ISETP.NE.AND P2, PT, R3, UR4, PT ;  /* 0x0000000403007c0c */ /* 0x000fca000bf45270 */
[----:B------:R-:W-:Y:S08]  /*03e0*/  @!P3 BRA `(.L_x_1) ;  /* 0x0000000000a8b947 */ /* 0x000ff00003800000 */
[----:B------:R-:W-:Y:S01]  /*03f0*/  MOV R13, R2 ;  /* 0x00000002000d7202 */ /* 0x000fe20000000f00 */
[----:B------:R-:W-:-:S07]  /*0400*/  IMAD.MOV.U32 R12, RZ, RZ, R10 ;  /* 0x000000ffff0c7224 */ /* 0x000fce00078e000a */
.L_x_2:
[----:B------:R-:W-:Y:S01]  /*0410*/  MOV R5, UR6 ;  /* 0x0000000600057c02 */ /* 0x000fe20008000f00 */
[----:B------:R-:W-:-:S04]  /*0420*/  IMAD.U32 R4, RZ, RZ, UR5 ;  /* 0x00000005ff047e24 */ /* 0x000fc8000f8e00ff */
[----:B------:R-:W-:-:S05]  /*0430*/  IMAD.WIDE R4, R13, 0x4, R4 ;  /* 0x000000040d047825 */ /* 0x000fca00078e0204 */
[----:B0-----:R-:W2:Y:S04]  /*0440*/  LDG.E R26, desc[UR8][R4.64+-0x20] ;  /* 0xffffe008041a7981 */ /* 0x001ea8000c1e1900 */
[----:B------:R-:W3:Y:S04]  /*0450*/  LDG.E R23, desc[UR8][R4.64+-0x1c] ;  /* 0xffffe40804177981 */ /* 0x000ee8000c1e1900 */
[----:B------:R-:W4:Y:S04]  /*0460*/  LDG.E R22, desc[UR8][R4.64+-0x18] ;  /* 0xffffe80804167981 */ /* 0x000f28000c1e1900 */
[----:B------:R-:W5:Y:S04]  /*0470*/  LDG.E R21, desc[UR8][R4.64+-0x14] ;  /* 0xffffec0804157981 */ /* 0x000f68000c1e1900 */
[----:B------:R-:W5:Y:S04]  /*0480*/  LDG.E R14, desc[UR8][R4.64+-0x10] ;  /* 0xfffff008040e7981 */ /* 0x000f68000c1e1900 */
[----:B------:R-:W5:Y:S04]  /*0490*/  LDG.E R15, desc[UR8][R4.64+-0xc] ;  /* 0xfffff408040f7981 */ /* 0x000f68000c1e1900 */
[----:B------:R-:W5:Y:S04]  /*04a0*/  LDG.E R16, desc[UR8][R4.64+-0x8] ;  /* 0xfffff80804107981 */ /* 0x000f68000c1e1900 */
[----:B------:R-:W5:Y:S04]  /*04b0*/  LDG.E R17, desc[UR8][R4.64+-0x4] ;  /* 0xfffffc0804117981 */ /* 0x000f68000c1e1900 */
[----:B------:R-:W5:Y:S04]  /*04c0*/  LDG.E R18, desc[UR8][R4.64] ;  /* 0x0000000804127981 */ /* 0x000f68000c1e1900 */
[----:B------:R-:W5:Y:S04]  /*04d0*/  LDG.E R19, desc[UR8][R4.64+0x4] ;  /* 0x0000040804137981 */ /* 0x000f68000c1e1900 */
[----:B------:R-:W5:Y:S01]  /*04e0*/  LDG.E R20, desc[UR8][R4.64+0x8] ;  /* 0x0000080804147981 */ /* 0x000f62000c1e1900 */
[----:B--2---:R-:W-:-:S03]  /*04f0*/  FADD R26, R26, R11 ;  /* 0x0000000b1a1a7221 */ /* 0x004fc60000000000 */
[----:B------:R-:W2:Y:S01]  /*0500*/  LDG.E R11, desc[UR8][R4.64+0xc] ;  /* 0x00000c08040b7981 */ /* 0x000ea2000c1e1900 */
[----:B---3--:R-:W-:-:S03]  /*0510*/  FADD R27, R26, R23 ;  /* 0x000000171a1b7221 */ /* 0x008fc60000000000 */
[----:B------:R-:W3:Y:S01]  /*0520*/  LDG.E R23, desc[UR8][R4.64+0x10] ;  /* 0x0000100804177981 */ /* 0x000ee2000c1e1900 */
[----:B----4-:R-:W-:-:S03]  /*0530*/  FADD R26, R27, R22 ;  /* 0x000000161b1a7221 */ /* 0x010fc60000000000 */
[----:B------:R-:W4:Y:S01]  /*0540*/  LDG.E R22, desc[UR8][R4.64+0x14] ;  /* 0x0000140804167981 */ /* 0x000f22000c1e1900 */
[----:B-----5:R-:W-:-:S03]  /*0550*/  FADD R27, R26, R21 ;  /* 0x000000151a1b7221 */ /* 0x020fc60000000000 */
[----:B------:R-:W5:Y:S04]  /*0560*/  LDG.E R21, desc[UR8][R4.64+0x18] ;  /* 0x0000180804157981 */ /* 0x000f68000c1e1900 */
[----:B------:R-:W5:Y:S01]  /*0570*/  LDG.E R26, desc[UR8][R4.64+0x1c] ;  /* 0x00001c08041a7981 */ /* 0x000f62000c1e1900 */
[----:B------:R-:W-:Y:S01]  /*0580*/  FADD R14, R27, R14 ;  /* 0x0000000e1b0e7221 */ /* 0x000fe20000000000 */
[----:B------:R-:W-:Y:S02]  /*0590*/  VIADD R12, R12, 0x10 ;  /* 0x000000100c0c7836 */ /* 0x000fe40000000000 */
[----:B------:R-:W-:Y:S02]  /*05a0*/  VIADD R13, R13, 0x10 ;  /* 0x000000100d0d7836 */ /* 0x000fe40000000000 */
[----:B------:R-:W-:Y:S01]  /*05b0*/  FADD R15, R14, R15 ;  /* 0x0000000f0e0f7221 */ /* 0x000fe20000000000 */
[----:B------:R-:W-:-:S03]  /*05c0*/  ISETP.NE.AND P3, PT, R12, RZ, PT ;  /* 0x000000ff0c00720c */ /* 0x000fc60003f65270 */
[----:B------:R-:W-:-:S04]  /*05d0*/  FADD R16, R15, R16 ;  /* 0x000000100f107221 */ /* 0x000fc80000000000 */
[----:B------:R-:W-:-:S04]  /*05e0*/  FADD R17, R16, R17 ;  /* 0x0000001110117221 */ /* 0x000fc80000000000 */
[----:B------:R-:W-:-:S04]  /*05f0*/  FADD R18, R17, R18 ;  /* 0x0000001211127221 */ /* 0x000fc80000000000 */
[----:B------:R-:W-:-:S04]  /*0600*/  FADD R19, R18, R19 ;  /* 0x0000001312137221 */ /* 0x000fc80000000000 */
[----:B------:R-:W-:-:S04]  /*0610*/  FADD R20, R19, R20 ;  /* 0x0000001413147221 */ /* 0x000fc80000000000 */
[----:B--2---:R-:W-:-:S04]  /*0620*/  FADD R20, R20, R11 ;  /* 0x0000000b14147221 */ /* 0x004fc80000000000 */
[----:B---3--:R-:W-:-:S04]  /*0630*/  FADD R23, R20, R23 ;  /* 0x0000001714177221 */ /* 0x008fc80000000000 */
[----:B----4-:R-:W-:-:S04]  /*0640*/  FADD R22, R23, R22 ;  /* 0x0000001617167221 */ /* 0x010fc80000000000 */
[----:B-----5:R-:W-:-:S04]  /*0650*/  FADD R21, R22, R21 ;  /* 0x0000001516157221 */ /* 0x020fc80000000000 */
[----:B------:R-:W-:Y:S01]  /*0660*/  FADD R11, R21, R26 ;  /* 0x0000001a150b7221 */ /* 0x000fe20000000000 */
[----:B------:R-:W-:Y:S06]  /*0670*/  @P3 BRA `(.L_x_2) ;  /* 0xfffffffc00643947 */ /* 0x000fec000383ffff */
[----:B------:R-:W-:-:S07]  /*0680*/  MOV R13, R0 ;  /* 0x00000000000d7202 */ /* 0x000fce0000000f00 */
.L_x_1:
[----:B------:R-:W-:-:S13]  /*0690*/  ISETP.NE.AND P3, PT, R24, RZ, PT ;  /* 0x000000ff1800720c */ /* 0x000fda0003f65270 */
[----:B------:R-:W-:Y:S05]  /*06a0*/  @!P3 BRA `(.L_x_3) ;  /* 0x0000000000c8b947 */ /* 0x000fea0003800000 */
[----:B------:R-:W-:Y:S01]  /*06b0*/  ISETP.NE.AND P3, PT, R25, RZ, PT ;  /* 0x000000ff1900720c */ /* 0x000fe20003f65270 */
[----:B------:R-:W-:-:S12]  /*06c0*/  @!P0 BRA `(.L_x_4) ;  /* 0x0000000000508947 */ /* 0x000fd80003800000 */
[----:B------:R-:W1:Y:S01]  /*06d0*/  LDC.64 R4, c[0x0][0x380] ;  /* 0x0000e000ff047b82 */ /* 0x000e620000000a00 */
[----:B------:R-:W-:-:S04]  /*06e0*/  IMAD.IADD R15, R2, 0x1, R13 ;  /* 0x00000001020f7824 */ /* 0x000fc800078e020d */
[----:B-1----:R-:W-:-:S05]  /*06f0*/  IMAD.WIDE R4, R15, 0x4, R4 ;  /* 0x000000040f047825 */ /* 0x002fca00078e0204 */
[----:B0-----:R-:W2:Y:S04]  /*0700*/  LDG.E R12, desc[UR8][R4.64] ;  /* 0x00000008040c7981 */ /* 0x001ea8000c1e1900 */
[----:B------:R-:W3:Y:S04]  /*0710*/  LDG.E R15, desc[UR8][R4.64+0x4] ;  /* 0x00000408040f7981 */ /* 0x000ee8000c1e1900 */
[----:B------:R-:W4:Y:S04]  /*0720*/  LDG.E R17, desc[UR8][R4.64+0x8] ;  /* 0x0000080804117981 */ /* 0x000f28000c1e1900 */
[----:B------:R-:W5:Y:S04]  /*0730*/  LDG.E R19, desc[UR8][R4.64+0xc] ;  /* 0x00000c0804137981 */ /* 0x000f68000c1e1900 */
[----:B------:R-:W5:Y:S04]  /*0740*/  LDG.E R21, desc[UR8][R4.64+0x10] ;  /* 0x0000100804157981 */ /* 0x000f68000c1e1900 */
[----:B------:R-:W5:Y:S04]  /*0750*/  LDG.E R23, desc[UR8][R4.64+0x14] ;  /* 0x0000140804177981 */ /* 0x000f68000c1e1900 */
[----:B------:R-:W5:Y:S04]  /*0760*/  LDG.E R27, desc[UR8][R4.64+0x18] ;  /* 0x00001808041b7981 */ /* 0x000f68000c1e1900 */
[----:B------:R-:W5:Y:S01]  /*0770*/  LDG.E R29, desc[UR8][R4.64+0x1c] ;  /* 0x00001c08041d7981 */ /* 0x000f62000c1e1900 */
[----:B------:R-:W-:-:S02]  /*0780*/  VIADD R13, R13, 0x8 ;  /* 0x000000080d0d7836 */ /* 0x000fc40000000000 */
[----:B--2---:R-:W-:-:S04]  /*0790*/  FADD R12, R11, R12 ;  /* 0x0000000c0b0c7221 */ /* 0x004fc80000000000 */
[----:B---3--:R-:W-:-:S04]  /*07a0*/  FADD R12, R12, R15 ;  /* 0x0000000f0c0c7221 */ /* 0x008fc80000000000 */
[----:B----4-:R-:W-:-:S04]  /*07b0*/  FADD R12, R12, R17 ;  /* 0x000000110c0c7221 */ /* 0x010fc80000000000 */
[----:B-----5:R-:W-:-:S04]  /*07c0*/  FADD R12, R12, R19 ;  /* 0x000000130c0c7221 */ /* 0x020fc80000000000 */
[----:B------:R-:W-:-:S04]  /*07d0*/  FADD R12, R12, R21 ;  /* 0x000000150c0c7221 */ /* 0x000fc80000000000 */
[----:B------:R-:W-:-:S04]  /*07e0*/  FADD R12, R12, R23 ;  /* 0x000000170c0c7221 */ /* 0x000fc80000000000 */
[----:B------:R-:W-:-:S04]  /*07f0*/  FADD R12, R12, R27 ;  /* 0x0000001b0c0c7221 */ /* 0x000fc80000000000 */
[----:B------:R-:W-:-:S07]  /*0800*/  FADD R11, R12, R29 ;  /* 0x0000001d0c0b7221 */ /* 0x000fce0000000000 */
.L_x_4:
[----:B------:R-:W-:Y:S05]  /*0810*/  @!P3 BRA `(.L_x_3) ;  /* 0x00000000006cb947 */ /* 0x000fea0003800000 */
[----:B------:R-:W-:Y:S01]  /*0820*/  ISETP.NE.AND P3, PT, R8, RZ, PT ;  /* 0x000000ff0800720c */ /* 0x000fe20003f65270 */
[----:B------:R-:W-:-:S12]  /*0830*/  @!P1 BRA `(.L_x_5) ;  /* 0x0000000000309947 */ /* 0x000fd80003800000 */
[----:B------:R-:W1:Y:S01]  /*0840*/  LDC.64 R4, c[0x0][0x380] ;  /* 0x0000e000ff047b82 */ /* 0x000e620000000a00 */
[----:B------:R-:W-:-:S05]  /*0850*/  IADD3 R15, PT, PT, R2, R13, RZ ;  /* 0x0000000d020f7210 */ /* 0x000fca0007ffe0ff */
[----:B-1----:R-:W-:-:S05]  /*0860*/  IMAD.WIDE R4, R15, 0x4, R4 ;  /* 0x000000040f047825 */ /* 0x002fca00078e0204 */
[----:B0-----:R-:W2:Y:S04]  /*0870*/  LDG.E R12, desc[UR8][R4.64] ;  /* 0x00000008040c7981 */ /* 0x001ea8000c1e1900 */
[----:B------:R-:W3:Y:S04]  /*0880*/  LDG.E R15, desc[UR8][R4.64+0x4] ;  /* 0x00000408040f7981 */ /* 0x000ee8000c1e1900 */
[----:B------:R-:W4:Y:S04]  /*0890*/  LDG.E R17, desc[UR8][R4.64+0x8] ;  /* 0x0000080804117981 */ /* 0x000f28000c1e1900 */
[----:B------:R-:W5:Y:S01]  /*08a0*/  LDG.E R19, desc[UR8][R4.64+0xc] ;  /* 0x00000c0804137981 */ /* 0x000f62000c1e1900 */
[----:B------:R-:W-:-:S02]  /*08b0*/  VIADD R13, R13, 0x4 ;  /* 0x000000040d0d7836 */ /* 0x000fc40000000000 */
[----:B--2---:R-:W-:-:S04]  /*08c0*/  FADD R12, R11, R12 ;  /* 0x0000000c0b0c7221 */ /* 0x004fc80000000000 */
[----:B---3--:R-:W-:-:S04]  /*08d0*/  FADD R12, R12, R15 ;  /* 0x0000000f0c0c7221 */ /* 0x008fc80000000000 */
[----:B----4-:R-:W-:-:S04]  /*08e0*/  FADD R12, R12, R17 ;  /* 0x000000110c0c7221 */ /* 0x010fc80000000000 */
[----:B-----5:R-:W-:-:S07]  /*08f0*/  FADD R11, R12, R19 ;  /* 0x000000130c0b7221 */ /* 0x020fce0000000000 */
.L_x_5:
[----:B------:R-:W-:Y:S05]  /*0900*/  @!P3 BRA `(.L_x_3) ;  /* 0x000000000030b947 */ /* 0x000fea0003800000 */
[----:B------:R-:W1:Y:S01]  /*0910*/  LDC.64 R4, c[0x0][0x380] ;  /* 0x0000e000ff047b82 */ /* 0x000e620000000a00 */
[----:B------:R-:W-:-:S04]  /*0920*/  IMAD.IADD R13, R2, 0x1, R13 ;  /* 0x00000001020d7824 */ /* 0x000fc800078e020d */
[----:B-1----:R-:W-:-:S05]  /*0930*/  IMAD.WIDE R4, R13, 0x4, R4 ;  /* 0x000000040d047825 */ /* 0x002fca00078e0204 */
[----:B0-----:R-:W2:Y:S01]  /*0940*/  LDG.E R2, desc[UR8][R4.64] ;  /* 0x0000000804027981 */ /* 0x001ea2000c1e1900 */
[----:B------:R-:W-:Y:S01]  /*0950*/  ISETP.NE.AND P3, PT, R8, 0x1, PT ;  /* 0x000000010800780c */ /* 0x000fe20003f65270 */
[----:B--2---:R-:W-:-:S12]  /*0960*/  FADD R11, R11, R2 ;  /* 0x000000020b0b7221 */ /* 0x004fd80000000000 */
[----:B------:R-:W-:Y:S05]  /*0970*/  @!P3 BRA `(.L_x_3) ;  /* 0x000000000014b947 */ /* 0x000fea0003800000 */
[----:B------:R-:W-:Y:S01]  /*0980*/  ISETP.NE.AND P3, PT, R8, 0x2, PT ;  /* 0x000000020800780c */ /* 0x000fe20003f65270 */
[----:B------:R-:W2:-:S12]  /*0990*/  LDG.E R2, desc[UR8][R4.64+0x4] ;  /* 0x0000040804027981 */ /* 0x000e98000c1e1900 */
[----:B------:R-:W3:Y:S01]  /*09a0*/  @P3 LDG.E R12, desc[UR8][R4.64+0x8] ;  /* 0x00000808040c3981 */ /* 0x000ee2000c1e1900 */
[----:B--2---:R-:W-:-:S04]  /*09b0*/  FADD R11, R11, R2 ;  /* 0x000000020b0b7221 */ /* 0x004fc80000000000 */
[----:B---3--:R-:W-:-:S07]  /*09c0*/  @P3 FADD R11, R11, R12 ;  /* 0x0000000c0b0b3221 */ /* 0x008fce0000000000 */
.L_x_3:
[----:B------:R-:W-:Y:S05]  /*09d0*/  @P2 BRA `(.L_x_6) ;  /* 0xfffffff800642947 */ /* 0x000fea000383ffff */
.L_x_0:
[----:B------:R-:W-:Y:S01]  /*09e0*/  IMAD R3, R3, R3, RZ ;  /* 0x0000000303037224 */ /* 0x000fe200078e02ff */
[----:B------:R-:W-:Y:S04]  /*09f0*/  BSSY.RECONVERGENT B0, `(.L_x_7) ;  /* 0x000000d000007945 */ /* 0x000fe80003800200 */
[----:B------:R-:W-:-:S04]  /*0a00*/  I2FP.F32.U32 R4, R3 ;  /* 0x0000000300047245 */ /* 0x000fc80000201000 */
[----:B------:R-:W1:Y:S08]  /*0a10*/  MUFU.RCP R3, R4 ;  /* 0x0000000400037308 */ /* 0x000e700000001000 */
[----:B------:R-:W2:Y:S01]  /*0a20*/  FCHK P0, R11, R4 ;  /* 0x000000040b007302 */ /* 0x000ea20000000000 */
[----:B-1----:R-:W-:-:S04]  /*0a30*/  FFMA R0, -R4, R3, 1 ;  /* 0x3f80000004007423 */ /* 0x002fc80000000103 */
[----:B------:R-:W-:-:S04]  /*0a40*/  FFMA R0, R3, R0, R3 ;  /* 0x0000000003007223 */ /* 0x000fc80000000003 */
[----:B------:R-:W-:-:S04]  /*0a50*/  FFMA R3, R0, R11, RZ ;  /* 0x0000000b00037223 */ /* 0x000fc800000000ff */
[----:B------:R-:W-:-:S04]  /*0a60*/  FFMA R2, -R4, R3, R11 ;  /* 0x0000000304027223 */ /* 0x000fc8000000010b */
[----:B------:R-:W-:Y:S01]  /*0a70*/  FFMA R0, R0, R2, R3 ;  /* 0x0000000200007223 */ /* 0x000fe20000000003 */
[----:B--2---:R-:W-:Y:S06]  /*0a80*/  @!P0 BRA `(.L_x_8) ;  /* 0x00000000000c8947 */ /* 0x004fec0003800000 */
[----:B------:R-:W-:Y:S02]  /*0a90*/  MOV R3, R11 ;  /* 0x0000000b00037202 */ /* 0x000fe40000000f00 */
[----:B------:R-:W-:-:S07]  /*0aa0*/  MOV R2, 0xac0 ;  /* 0x00000ac000027802 */ /* 0x000fce0000000f00 */
[----:B0-----:R-:W-:Y:S05]  /*0ab0*/  CALL.REL.NOINC `($__internal_0_$__cuda_sm3x_div_rn_noftz_f32_slowpath) ;  /* 0x0000000000807944 */ /* 0x001fea0003c00000 */
.L_x_8:
[----:B0-----:R-:W-:Y:S05]  /*0ac0*/  BSYNC.RECONVERGENT B0 ;  /* 0x0000000000007941 */ /* 0x001fea0003800200 */
.L_x_7:
[----:B------:R-:W0:Y:S02]  /*0ad0*/  LDC.64 R2, c[0x0][0x390] ;  /* 0x0000e400ff027b82 */ /* 0x000e240000000a00 */
[----:B0-----:R-:W-:Y:S01]  /*0ae0*/  IABS R9, R3 ;  /* 0x0000000300097213 */ /* 0x001fe20000000000 */
[----:B------:R-:W-:-:S03]  /*0af0*/  IMAD R2, R6, R2, RZ ;  /* 0x0000000206027224 */ /* 0x000fc600078e02ff */
[----:B------:R-:W0:Y:S02]  /*0b00*/  I2F.RP R8, R9 ;  /* 0x0000000900087306 */ /* 0x000e240000209400 */
[----:B------:R-:W-:Y:S02]  /*0b10*/  IABS R6, R2 ;  /* 0x0000000200067213 */ /* 0x000fe40000000000 */
[----:B------:R-:W-:-:S04]  /*0b20*/  LOP3.LUT R2, R2, R3, RZ, 0x3c, !PT ;  /* 0x0000000302027212 */ /* 0x000fc800078e3cff */
[----:B------:R-:W-:Y:S01]  /*0b30*/  ISETP.GE.AND P2, PT, R2, RZ, PT ;  /* 0x000000ff0200720c */ /* 0x000fe20003f46270 */
[----:B0-----:R-:W0:Y:S02]  /*0b40*/  MUFU.RCP R8, R8 ;  /* 0x0000000800087308 */ /* 0x001e240000001000 */
[----:B0-----:R-:W-:-:S06]  /*0b50*/  VIADD R10, R8, 0xffffffe ;  /* 0x0ffffffe080a7836 */ /* 0x001fcc0000000000 */
[----:B------:R-:W0:Y:S02]  /*0b60*/  F2I.FTZ.U32.TRUNC.NTZ R5, R10 ;  /* 0x0000000a00057305 */ /* 0x000e24000021f000 */
[----:B0-----:R-:W-:-:S04]  /*0b70*/  IMAD.MOV R4, RZ, RZ, -R5 ;  /* 0x000000ffff047224 */ /* 0x001fc800078e0a05 */
[----:B------:R-:W-:Y:S02]  /*0b80*/  IMAD R11, R4, R9, RZ ;  /* 0x00000009040b7224 */ /* 0x000fe400078e02ff */
[----:B------:R-:W-:-:S05]  /*0b90*/  HFMA2 R4, -RZ, RZ, 0, 0 ;  /* 0x00000000ff047431 */ /* 0x000fca00000001ff */
[----:B------:R-:W-:-:S04]  /*0ba0*/  IMAD.HI.U32 R11, R5, R11, R4 ;  /* 0x0000000b050b7227 */ /* 0x000fc800078e0004 */
[----:B------:R-:W-:-:S04]  /*0bb0*/  IMAD.MOV.U32 R4, RZ, RZ, R6 ;  /* 0x000000ffff047224 */ /* 0x000fc800078e0006 */
[----:B------:R-:W-:-:S05]  /*0bc0*/  IMAD.HI.U32 R6, R11, R4, RZ ;  /* 0x000000040b067227 */ /* 0x000fca00078e00ff */
[----:B------:R-:W-:-:S05]  /*0bd0*/  IADD3 R5, PT, PT, -R6, RZ, RZ ;  /* 0x000000ff06057210 */ /* 0x000fca0007ffe1ff */
[----:B------:R-:W-:-:S05]  /*0be0*/  IMAD R4, R9, R5, R4 ;  /* 0x0000000509047224 */ /* 0x000fca00078e0204 */
[----:B------:R-:W-:-:S13]  /*0bf0*/  ISETP.GT.U32.AND P1, PT, R9, R4, PT ;  /* 0x000000040900720c */ /* 0x000fda0003f24070 */
[----:B------:R-:W-:Y:S01]  /*0c00*/  @!P1 IMAD.IADD R4, R4, 0x1, -R9 ;  /* 0x0000000104049824 */ /* 0x000fe200078e0a09 */
[----:B------:R-:W-:Y:S02]  /*0c10*/  @!P1 IADD3 R6, PT, PT, R6, 0x1, RZ ;  /* 0x0000000106069810 */ /* 0x000fe40007ffe0ff */
[----:B------:R-:W-:Y:S02]  /*0c20*/  ISETP.NE.AND P1, PT, R3, RZ, PT ;  /* 0x000000ff0300720c */ /* 0x000fe40003f25270 */
[----:B------:R-:W-:Y:S02]  /*0c30*/  ISETP.GE.U32.AND P0, PT, R4, R9, PT ;  /* 0x000000090400720c */ /* 0x000fe40003f06070 */
[----:B------:R-:W0:Y:S11]  /*0c40*/  LDC.64 R4, c[0x0][0x388] ;  /* 0x0000e200ff047b82 */ /* 0x000e360000000a00 */
[----:B------:R-:W-:-:S05]  /*0c50*/  @P0 VIADD R6, R6, 0x1 ;  /* 0x0000000106060836 */ /* 0x000fca0000000000 */
[----:B------:R-:W-:Y:S02]  /*0c60*/  @!P2 IADD3 R6, PT, PT, -R6, RZ, RZ ;  /* 0x000000ff0606a210 */ /* 0x000fe40007ffe1ff */
[----:B------:R-:W-:-:S05]  /*0c70*/  @!P1 LOP3.LUT R6, RZ, R3, RZ, 0x33, !PT ;  /* 0x00000003ff069212 */ /* 0x000fca00078e33ff */
[----:B------:R-:W-:-:S04]  /*0c80*/  IMAD.IADD R3, R7, 0x1, R6 ;  /* 0x0000000107037824 */ /* 0x000fc800078e0206 */
[----:B0-----:R-:W-:-:S05]  /*0c90*/  IMAD.WIDE R2, R3, 0x4, R4 ;  /* 0x0000000403027825 */ /* 0x001fca00078e0204 */
[----:B------:R-:W-:Y:S01]  /*0ca0*/  STG.E desc[UR8][R2.64], R0 ;  /* 0x0000000002007986 */ /* 0x000fe2000c101908 */
[----:B------:R-:W-:Y:S05]  /*0cb0*/  EXIT ;  /* 0x000000000000794d */ /* 0x000fea0003800000 */
        .weak           $__internal_0_$__cuda_sm3x_div_rn_noftz_f32_slowpath
        .type           $__internal_0_$__cuda_sm3x_div_rn_noftz_f32_slowpath,@function
        .size           $__internal_0_$__cuda_sm3x_div_rn_noftz_f32_slowpath,(.L_x_45 - $__internal_0_$__cuda_sm3x_div_rn_noftz_f32_slowpath)
$__internal_0_$__cuda_sm3x_div_rn_noftz_f32_slowpath:
[----:B------:R-:W-:Y:S01]  /*0cc0*/  SHF.R.U32.HI R5, RZ, 0x17, R4 ;  /* 0x00000017ff057819 */ /* 0x000fe20000011604 */
[----:B------:R-:W-:Y:S01]  /*0cd0*/  BSSY.RECONVERGENT B1, `(.L_x_9) ;  /* 0x0000063000017945 */ /* 0x000fe20003800200 */
[----:B------:R-:W-:Y:S02]  /*0ce0*/  SHF.R.U32.HI R0, RZ, 0x17, R3 ;  /* 0x00000017ff007819 */ /* 0x000fe40000011603 */
[----:B------:R-:W-:Y:S02]  /*0cf0*/  LOP3.LUT R5, R5, 0xff, RZ, 0xc0, !PT ;  /* 0x000000ff05057812 */ /* 0x000fe400078ec0ff */
[----:B------:R-:W-:Y:S02]  /*0d00*/  LOP3.LUT R12, R0, 0xff, RZ, 0xc0, !PT ;  /* 0x000000ff000c7812 */ /* 0x000fe400078ec0ff */
[----:B------:R-:W-:-:S03]  /*0d10*/  IADD3 R9, PT, PT, R5, -0x1, RZ ;  /* 0xffffffff05097810 */ /* 0x000fc60007ffe0ff */
[----:B------:R-:W-:Y:S01]  /*0d20*/  VIADD R10, R12, 0xffffffff ;  /* 0xffffffff0c0a7836 */ /* 0x000fe20000000000 */
[----:B------:R-:W-:-:S04]  /*0d30*/  ISETP.GT.U32.AND P0, PT, R9, 0xfd, PT ;  /* 0x000000fd0900780c */ /* 0x000fc80003f04070 */
[----:B------:R-:W-:-:S13]  /*0d40*/  ISETP.GT.U32.OR P0, PT, R10, 0xfd, P0 ;  /* 0x000000fd0a00780c */ /* 0x000fda0000704470 */
[----:B------:R-:W-:Y:S01]  /*0d50*/  @!P0 MOV R8, RZ ;  /* 0x000000ff00088202 */ /* 0x000fe20000000f00 */
[----:B------:R-:W-:Y:S06]  /*0d60*/  @!P0 BRA `(.L_x_10) ;  /* 0x0000000000608947 */ /* 0x000fec0003800000 */
[----:B------:R-:W-:Y:S01]  /*0d70*/  FSETP.GTU.FTZ.AND P0, PT, |R3|, +INF , PT ;  /* 0x7f8000000300780b */ /* 0x000fe20003f1c200 */
[----:B------:R-:W-:Y:S01]  /*0d80*/  IMAD.MOV.U32 R0, RZ, RZ, R4 ;  /* 0x000000ffff007224 */ /* 0x000fe200078e0004 */
[----:B------:R-:W-:-:S04]  /*0d90*/  FSETP.GTU.FTZ.AND P1, PT, |R4|, +INF , PT ;  /* 0x7f8000000400780b */ /* 0x000fc80003f3c200 */
[----:B------:R-:W-:-:S13]  /*0da0*/  PLOP3.LUT P0, PT, P0, P1, PT, 0xf8, 0x8f ;  /* 0x00000000008f781c */ /* 0x000fda0000703f70 */
[----:B------:R-:W-:Y:S05]  /*0db0*/  @P0 BRA `(.L_x_11) ;  /* 0x00000004004c0947 */ /* 0x000fea0003800000 */
[----:B------:R-:W-:-:S13]  /*0dc0*/  LOP3.LUT P0, RZ, R4, 0x7fffffff, R3, 0xc8, !PT ;  /* 0x7fffffff04ff7812 */ /* 0x000fda000780c803 */
[----:B------:R-:W-:Y:S05]  /*0dd0*/  @!P0 BRA `(.L_x_12) ;  /* 0x00000004003c8947 */ /* 0x000fea0003800000 */
[C---:B------:R-:W-:Y:S02]  /*0de0*/  FSETP.NEU.FTZ.AND P2, PT, |R3|.reuse, +INF , PT ;  /* 0x7f8000000300780b */ /* 0x040fe40003f5d200 */
[----:B------:R-:W-:Y:S02]  /*0df0*/  FSETP.NEU.FTZ.AND P1, PT, |R0|, +INF , PT ;  /* 0x7f8000000000780b */ /* 0x000fe40003f3d200 */
[----:B------:R-:W-:-:S11]  /*0e00*/  FSETP.NEU.FTZ.AND P0, PT, |R3|, +INF , PT ;  /* 0x7f8000000300780b */ /* 0x000fd60003f1d200 */
[----:B------:R-:W-:Y:S05]  /*0e10*/  @!P1 BRA !P2, `(.L_x_12) ;  /* 0x00000004002c9947 */ /* 0x000fea0005000000 */
[----:B------:R-:W-:-:S04]  /*0e20*/  LOP3.LUT P2, RZ, R3, 0x7fffffff, RZ, 0xc0, !PT ;  /* 0x7fffffff03ff7812 */ /* 0x000fc8000784c0ff */
[----:B------:R-:W-:-:S13]  /*0e30*/  PLOP3.LUT P1, PT, P1, P2, PT, 0x2f, 0xf2 ;  /* 0x0000000000f2781c */ /* 0x000fda0000f24577 */
[----:B------:R-:W-:Y:S05]  /*0e40*/  @P1 BRA `(.L_x_13) ;  /* 0x0000000400181947 */ /* 0x000fea0003800000 */
[----:B------:R-:W-:-:S04]  /*0e50*/  LOP3.LUT P1, RZ, R4, 0x7fffffff, RZ, 0xc0, !PT ;  /* 0x7fffffff04ff7812 */ /* 0x000fc8000782c0ff */
[----:B------:R-:W-:-:S13]  /*0e60*/  PLOP3.LUT P0, PT, P0, P1, PT, 0x2f, 0xf2 ;  /* 0x0000000000f2781c */ /* 0x000fda0000702577 */
[----:B------:R-:W-:Y:S05]  /*0e70*/  @P0 BRA `(.L_x_14) ;  /* 0x0000000400000947 */ /* 0x000fea0003800000 */
[----:B------:R-:W-:Y:S02]  /*0e80*/  ISETP.GE.AND P0, PT, R10, RZ, PT ;  /* 0x000000ff0a00720c */ /* 0x000fe40003f06270 */
[----:B------:R-:W-:-:S11]  /*0e90*/  ISETP.GE.AND P1, PT, R9, RZ, PT ;  /* 0x000000ff0900720c */ /* 0x000fd60003f26270 */
[----:B------:R-:W-:Y:S01]  /*0ea0*/  @P0 MOV R8, RZ ;  /* 0x000000ff00080202 */ /* 0x000fe20000000f00 */
[----:B------:R-:W-:Y:S02]  /*0eb0*/  @!P0 IMAD.MOV.U32 R8, RZ, RZ, -0x40 ;  /* 0xffffffc0ff088424 */ /* 0x000fe400078e00ff */
[----:B------:R-:W-:Y:S01]  /*0ec0*/  @!P0 FFMA R3, R3, 1.84467440737095516160e+19, RZ ;  /* 0x5f80000003038823 */ /* 0x000fe200000000ff */
[----:B------:R-:W-:Y:S02]  /*0ed0*/  @!P1 FFMA R4, R0, 1.84467440737095516160e+19, RZ ;  /* 0x5f80000000049823 */ /* 0x000fe400000000ff */
[----:B------:R-:W-:-:S07]  /*0ee0*/  @!P1 IADD3 R8, PT, PT, R8, 0x40, RZ ;  /* 0x0000004008089810 */ /* 0x000fce0007ffe0ff */
.L_x_10:
[----:B------:R-:W-:Y:S01]  /*0ef0*/  LEA R9, R5, 0xc0800000, 0x17 ;  /* 0xc080000005097811 */ /* 0x000fe200078eb8ff */
[----:B------:R-:W-:Y:S04]  /*0f00*/  BSSY.RECONVERGENT B2, `(.L_x_15) ;  /* 0x0000036000027945 */ /* 0x000fe80003800200 */
[----:B------:R-:W-:Y:S01]  /*0f10*/  IMAD.IADD R9, R4, 0x1, -R9 ;  /* 0x0000000104097824 */ /* 0x000fe200078e0a09 */
[----:B------:R-:W-:-:S03]  /*0f20*/  IADD3 R4, PT, PT, R12, -0x7f, RZ ;  /* 0xffffff810c047810 */ /* 0x000fc60007ffe0ff */
[----:B------:R-:W0:Y:S01]  /*0f30*/  MUFU.RCP R10, R9 ;  /* 0x00000009000a7308 */ /* 0x000e220000001000 */
[----:B------:R-:W-:Y:S01]  /*0f40*/  FADD.FTZ R11, -R9, -RZ ;  /* 0x800000ff090b7221 */ /* 0x000fe20000010100 */
[C---:B------:R-:W-:Y:S01]  /*0f50*/  IMAD R0, R4.reuse, -0x800000, R3 ;  /* 0xff80000004007824 */ /* 0x040fe200078e0203 */
[----:B------:R-:W-:-:S05]  /*0f60*/  IADD3 R5, PT, PT, R4, 0x7f, -R5 ;  /* 0x0000007f04057810 */ /* 0x000fca0007ffe805 */
[----:B------:R-:W-:Y:S02]  /*0f70*/  IMAD.IADD R5, R5, 0x1, R8 ;  /* 0x0000000105057824 */ /* 0x000fe400078e0208 */
[----:B0-----:R-:W-:-:S04]  /*0f80*/  FFMA R13, R10, R11, 1 ;  /* 0x3f8000000a0d7423 */ /* 0x001fc8000000000b */
[----:B------:R-:W-:-:S04]  /*0f90*/  FFMA R12, R10, R13, R10 ;  /* 0x0000000d0a0c7223 */ /* 0x000fc8000000000a */
[----:B------:R-:W-:-:S04]  /*0fa0*/  FFMA R3, R0, R12, RZ ;  /* 0x0000000c00037223 */ /* 0x000fc800000000ff */
[----:B------:R-:W-:-:S04]  /*0fb0*/  FFMA R10, R11, R3, R0 ;  /* 0x000000030b0a7223 */ /* 0x000fc80000000000 */
[----:B------:R-:W-:-:S04]  /*0fc0*/  FFMA R13, R12, R10, R3 ;  /* 0x0000000a0c0d7223 */ /* 0x000fc80000000003 */
[----:B------:R-:W-:-:S04]  /*0fd0*/  FFMA R10, R11, R13, R0 ;  /* 0x0000000d0b0a7223 */ /* 0x000fc80000000000 */
[----:B------:R-:W-:-:S05]  /*0fe0*/  FFMA R0, R12, R10, R13 ;  /* 0x0000000a0c007223 */ /* 0x000fca000000000d */
[----:B------:R-:W-:-:S04]  /*0ff0*/  SHF.R.U32.HI R3, RZ, 0x17, R0 ;  /* 0x00000017ff037819 */ /* 0x000fc80000011600 */
[----:B------:R-:W-:-:S04]  /*1000*/  LOP3.LUT R3, R3, 0xff, RZ, 0xc0, !PT ;  /* 0x000000ff03037812 */ /* 0x000fc800078ec0ff */
[----:B------:R-:W-:-:S05]  /*1010*/  IADD3 R9, PT, PT, R3, R5, RZ ;  /* 0x0000000503097210 */ /* 0x000fca0007ffe0ff */
[----:B------:R-:W-:-:S05]  /*1020*/  VIADD R3, R9, 0xffffffff ;  /* 0xffffffff09037836 */ /* 0x000fca0000000000 */
[----:B------:R-:W-:-:S13]  /*1030*/  ISETP.GE.U32.AND P0, PT, R3, 0xfe, PT ;  /* 0x000000fe0300780c */ /* 0x000fda0003f06070 */
[----:B------:R-:W-:Y:S05]  /*1040*/  @!P0 BRA `(.L_x_16) ;  /* 0x0000000000808947 */ /* 0x000fea0003800000 */
[----:B------:R-:W-:-:S13]  /*1050*/  ISETP.GT.AND P0, PT, R9, 0xfe, PT ;  /* 0x000000fe0900780c */ /* 0x000fda0003f04270 */
[----:B------:R-:W-:Y:S05]  /*1060*/  @P0 BRA `(.L_x_17) ;  /* 0x00000000006c0947 */ /* 0x000fea0003800000 */
[----:B------:R-:W-:-:S13]  /*1070*/  ISETP.GE.AND P0, PT, R9, 0x1, PT ;  /* 0x000000010900780c */ /* 0x000fda0003f06270 */
[----:B------:R-:W-:Y:S05]  /*1080*/  @P0 BRA `(.L_x_18) ;  /* 0x0000000000740947 */ /* 0x000fea0003800000 */
[----:B------:R-:W-:Y:S02]  /*1090*/  ISETP.GE.AND P0, PT, R9, -0x18, PT ;  /* 0xffffffe80900780c */ /* 0x000fe40003f06270 */
[----:B------:R-:W-:-:S11]  /*10a0*/  LOP3.LUT R0, R0, 0x80000000, RZ, 0xc0, !PT ;  /* 0x8000000000007812 */ /* 0x000fd600078ec0ff */
[----:B------:R-:W-:Y:S05]  /*10b0*/  @!P0 BRA `(.L_x_18) ;  /* 0x0000000000688947 */ /* 0x000fea0003800000 */
[CCC-:B------:R-:W-:Y:S01]  /*10c0*/  FFMA.RZ R3, R12.reuse, R10.reuse, R13.reuse ;  /* 0x0000000a0c037223 */ /* 0x1c0fe2000000c00d */
[C---:B------:R-:W-:Y:S01]  /*10d0*/  IADD3 R8, PT, PT, R9.reuse, 0x20, RZ ;  /* 0x0000002009087810 */ /* 0x040fe20007ffe0ff */
[CCC-:B------:R-:W-:Y:S01]  /*10e0*/  FFMA.RM R4, R12.reuse, R10.reuse, R13.reuse ;  /* 0x0000000a0c047223 */ /* 0x1c0fe2000000400d */
[----:B------:R-:W-:Y:S02]  /*10f0*/  ISETP.NE.AND P2, PT, R9, RZ, PT ;  /* 0x000000ff0900720c */ /* 0x000fe40003f45270 */
[----:B------:R-:W-:Y:S01]  /*1100*/  LOP3.LUT R5, R3, 0x7fffff, RZ, 0xc0, !PT ;  /* 0x007fffff03057812 */ /* 0x000fe200078ec0ff */
[----:B------:R-:W-:Y:S01]  /*1110*/  FFMA.RP R3, R12, R10, R13 ;  /* 0x0000000a0c037223 */ /* 0x000fe2000000800d */
[----:B------:R-:W-:Y:S01]  /*1120*/  ISETP.NE.AND P1, PT, R9, RZ, PT ;  /* 0x000000ff0900720c */ /* 0x000fe20003f25270 */
[----:B------:R-:W-:Y:S01]  /*1130*/  IMAD.MOV R9, RZ, RZ, -R9 ;  /* 0x000000ffff097224 */ /* 0x000fe200078e0a09 */
[----:B------:R-:W-:Y:S02]  /*1140*/  LOP3.LUT R5, R5, 0x800000, RZ, 0xfc, !PT ;  /* 0x0080000005057812 */ /* 0x000fe400078efcff */
[----:B------:R-:W-:-:S02]  /*1150*/  FSETP.NEU.FTZ.AND P0, PT, R3, R4, PT ;  /* 0x000000040300720b */ /* 0x000fc40003f1d000 */
[----:B------:R-:W-:Y:S02]  /*1160*/  SHF.L.U32 R8, R5, R8, RZ ;  /* 0x0000000805087219 */ /* 0x000fe400000006ff */
[----:B------:R-:W-:Y:S02]  /*1170*/  SEL R4, R9, RZ, P2 ;  /* 0x000000ff09047207 */ /* 0x000fe40001000000 */
[----:B------:R-:W-:Y:S02]  /*1180*/  ISETP.NE.AND P1, PT, R8, RZ, P1 ;  /* 0x000000ff0800720c */ /* 0x000fe40000f25270 */
[----:B------:R-:W-:Y:S02]  /*1190*/  SHF.R.U32.HI R4, RZ, R4, R5 ;  /* 0x00000004ff047219 */ /* 0x000fe40000011605 */
[----:B------:R-:W-:Y:S02]  /*11a0*/  PLOP3.LUT P0, PT, P0, P1, PT, 0xf8, 0x8f ;  /* 0x00000000008f781c */ /* 0x000fe40000703f70 */
[----:B------:R-:W-:-:S02]  /*11b0*/  SHF.R.U32.HI R8, RZ, 0x1, R4 ;  /* 0x00000001ff087819 */ /* 0x000fc40000011604 */
[----:B------:R-:W-:-:S04]  /*11c0*/  SEL R3, RZ, 0x1, !P0 ;  /* 0x00000001ff037807 */ /* 0x000fc80004000000 */
[----:B------:R-:W-:-:S04]  /*11d0*/  LOP3.LUT R3, R3, 0x1, R8, 0xf8, !PT ;  /* 0x0000000103037812 */ /* 0x000fc800078ef808 */
[----:B------:R-:W-:-:S04]  /*11e0*/  LOP3.LUT R3, R3, R4, RZ, 0xc0, !PT ;  /* 0x0000000403037212 */ /* 0x000fc800078ec0ff */
[----:B------:R-:W-:-:S04]  /*11f0*/  IADD3 R3, PT, PT, R8, R3, RZ ;  /* 0x0000000308037210 */ /* 0x000fc80007ffe0ff */
[----:B------:R-:W-:Y:S01]  /*1200*/  LOP3.LUT R0, R3, R0, RZ, 0xfc, !PT ;  /* 0x0000000003007212 */ /* 0x000fe200078efcff */
[----:B------:R-:W-:Y:S06]  /*1210*/  BRA `(.L_x_18) ;  /* 0x0000000000107947 */ /* 0x000fec0003800000 */
.L_x_17:
[----:B------:R-:W-:-:S04]  /*1220*/  LOP3.LUT R0, R0, 0x80000000, RZ, 0xc0, !PT ;  /* 0x8000000000007812 */ /* 0x000fc800078ec0ff */
[----:B------:R-:W-:Y:S01]  /*1230*/  LOP3.LUT R0, R0, 0x7f800000, RZ, 0xfc, !PT ;  /* 0x7f80000000007812 */ /* 0x000fe200078efcff */
[----:B------:R-:W-:Y:S06]  /*1240*/  BRA `(.L_x_18) ;  /* 0x0000000000047947 */ /* 0x000fec0003800000 */
.L_x_16:
[----:B------:R-:W-:-:S07]  /*1250*/  IMAD R0, R5, 0x800000, R0 ;  /* 0x0080000005007824 */ /* 0x000fce00078e0200 */
.L_x_18:
[----:B------:R-:W-:Y:S05]  /*1260*/  BSYNC.RECONVERGENT B2 ;  /* 0x0000000000027941 */ /* 0x000fea0003800200 */
.L_x_15:
[----:B------:R-:W-:Y:S05]  /*1270*/  BRA `(.L_x_19) ;  /* 0x0000000000207947 */ /* 0x000fea0003800000 */
.L_x_14:
[----:B------:R-:W-:-:S04]  /*1280*/  LOP3.LUT R0, R4, 0x80000000, R3, 0x48, !PT ;  /* 0x8000000004007812 */ /* 0x000fc800078e4803 */
[----:B------:R-:W-:Y:S01]  /*1290*/  LOP3.LUT R0, R0, 0x7f800000, RZ, 0xfc, !PT ;  /* 0x7f80000000007812 */ /* 0x000fe200078efcff */
[----:B------:R-:W-:Y:S06]  /*12a0*/  BRA `(.L_x_19) ;  /* 0x0000000000147947 */ /* 0x000fec0003800000 */
.L_x_13:
[----:B------:R-:W-:Y:S01]  /*12b0*/  LOP3.LUT R0, R4, 0x80000000, R3, 0x48, !PT ;  /* 0x8000000004007812 */ /* 0x000fe200078e4803 */
[----:B------:R-:W-:Y:S06]  /*12c0*/  BRA `(.L_x_19) ;  /* 0x00000000000c7947 */ /* 0x000fec0003800000 */
.L_x_12:
[----:B------:R-:W0:Y:S01]  /*12d0*/  MUFU.RSQ R0, -QNAN ;  /* 0xffc0000000007908 */ /* 0x000e220000001400 */
[----:B------:R-:W-:Y:S05]  /*12e0*/  BRA `(.L_x_19) ;  /* 0x0000000000047947 */ /* 0x000fea0003800000 */
.L_x_11:
[----:B------:R-:W-:-:S07]  /*12f0*/  FADD.FTZ R0, R3, R0 ;  /* 0x0000000003007221 */ /* 0x000fce0000010000 */
.L_x_19:
[----:B------:R-:W-:Y:S05]  /*1300*/  BSYNC.RECONVERGENT B1 ;  /* 0x0000000000017941 */ /* 0x000fea0003800200 */
.L_x_9:
[----:B------:R-:W-:-:S04]  /*1310*/  HFMA2 R3, -RZ, RZ, 0, 0 ;  /* 0x00000000ff037431 */ /* 0x000fc800000001ff */
[----:B0-----:R-:W-:Y:S05]  /*1320*/  RET.REL.NODEC R2 `(_Z16avgPool_parallelPfS_ii) ;  /* 0xffffffec02347950 */ /* 0x001fea0003c3ffff */
.L_x_20:
[----:B------:R-:W-:-:S00]  /*1330*/  BRA `(.L_x_20) ;  /* 0xfffffffc00fc7947 */ /* 0x000fc0000383ffff */
[----:B------:R-:W-:-:S00]  /*1340*/  NOP ;  /* 0x0000000000007918 */ /* 0x000fc00000000000 */
        /* <DEDUP_REMOVED lines=11> */
.L_x_45:


//--------------------- .text._Z12maxPool_cudaPfS_iii --------------------------
	.section	.text._Z12maxPool_cudaPfS_iii,"ax",@progbits
	.align	128
        .global         _Z12maxPool_cudaPfS_iii
        .type           _Z12maxPool_cudaPfS_iii,@function
        .size           _Z12maxPool_cudaPfS_iii,(.L_x_47 - _Z12maxPool_cudaPfS_iii)
        .other          _Z12maxPool_cudaPfS_iii,@"STO_CUDA_ENTRY STV_DEFAULT"
_Z12maxPool_cudaPfS_iii:
.text._Z12maxPool_cudaPfS_iii:
[----:B------:R-:W-:Y:S08]  /*0000*/  LDC R1, c[0x0][0x37c] ;  /* 0x0000df00ff017b82 */ /* 0x000ff00000000800 */
[----:B------:R-:W0:Y:S01]  /*0010*/  LDC.64 R10, c[0x0][0x390] ;  /* 0x0000e400ff0a7b82 */ /* 0x000e220000000a00 */
[----:B------:R-:W1:Y:S01]  /*0020*/  S2R R7, SR_TID.Y ;  /* 0x0000000000077919 */ /* 0x000e620000002200 */
[----:B------:R-:W2:Y:S01]  /*0030*/  LDCU UR7, c[0x0][0x398] ;  /* 0x00007300ff0777ac */ /* 0x000ea20008000800 */
[----:B------:R-:W3:Y:S05]  /*0040*/  S2R R9, SR_TID.Z ;  /* 0x0000000000097919 */ /* 0x000eea0000002300 */
[----:B------:R-:W4:Y:S08]  /*0050*/  S2UR UR4, SR_CTAID.X ;  /* 0x00000000000479c3 */ /* 0x000f300000002500 */
[----:B------:R-:W1:Y:S01]  /*0060*/  S2UR UR5, SR_CTAID.Y ;  /* 0x00000000000579c3 */ /* 0x000e620000002600 */
[----:B0-----:R-:W-:-:S07]  /*0070*/  IABS R6, R11 ;  /* 0x0000000b00067213 */ /* 0x001fce0000000000 */
[----:B------:R-:W3:Y:S01]  /*0080*/  S2UR UR6, SR_CTAID.Z ;  /* 0x00000000000679c3 */ /* 0x000ee20000002700 */
[----:B------:R-:W-:Y:S01]  /*0090*/  IABS R4, R10 ;  /* 0x0000000a00047213 */ /* 0x000fe20000000000 */
[----:B------:R-:W0:Y:S08]  /*00a0*/  I2F.RP R0, R6 ;  /* 0x0000000600007306 */ /* 0x000e300000209400 */
[----:B0-----:R-:W0:Y:S02]  /*00b0*/  MUFU.RCP R0, R0 ;  /* 0x0000000000007308 */ /* 0x001e240000001000 */
[----:B0-----:R-:W-:-:S06]  /*00c0*/  VIADD R2, R0, 0xffffffe ;  /* 0x0ffffffe00027836 */ /* 0x001fcc0000000000 */
[----:B------:R0:W5:Y:S02]  /*00d0*/  F2I.FTZ.U32.TRUNC.NTZ R3, R2 ;  /* 0x0000000200037305 */ /* 0x000164000021f000 */
[----:B0-----:R-:W-:Y:S02]  /*00e0*/  IMAD.MOV.U32 R2, RZ, RZ, RZ ;  /* 0x000000ffff027224 */ /* 0x001fe400078e00ff */
[----:B-----5:R-:W-:-:S04]  /*00f0*/  IMAD.MOV R5, RZ, RZ, -R3 ;  /* 0x000000ffff057224 */ /* 0x020fc800078e0a03 */
[----:B------:R-:W-:-:S04]  /*0100*/  IMAD R5, R5, R6, RZ ;  /* 0x0000000605057224 */ /* 0x000fc800078e02ff */
[----:B------:R-:W-:Y:S02]  /*0110*/  IMAD.HI.U32 R3, R3, R5, R2 ;  /* 0x0000000503037227 */ /* 0x000fe400078e0002 */
[----:B------:R-:W4:Y:S01]  /*0120*/  S2R R5, SR_TID.X ;  /* 0x0000000000057919 */ /* 0x000f220000002100 */
[----:B------:R-:W4:Y:S03]  /*0130*/  LDC R2, c[0x0][0x360] ;  /* 0x0000d800ff027b82 */ /* 0x000f260000000800 */
[----:B------:R-:W-:-:S04]  /*0140*/  IMAD.HI.U32 R0, R3, R4, RZ ;  /* 0x0000000403007227 */ /* 0x000fc800078e00ff */
[----:B------:R-:W-:-:S04]  /*0150*/  IMAD.MOV R3, RZ, RZ, -R0 ;  /* 0x000000ffff037224 */ /* 0x000fc800078e0a00 */
[C---:B------:R-:W-:Y:S02]  /*0160*/  IMAD R3, R6.reuse, R3, R4 ;  /* 0x0000000306037224 */ /* 0x040fe400078e0204 */
[----:B------:R-:W1:Y:S03]  /*0170*/  LDC R4, c[0x0][0x364] ;  /* 0x0000d900ff047b82 */ /* 0x000e660000000800 */
[----:B------:R-:W-:-:S13]  /*0180*/  ISETP.GT.U32.AND P2, PT, R6, R3, PT ;  /* 0x000000030600720c */ /* 0x000fda0003f44070 */
[----:B------:R-:W-:Y:S01]  /*0190*/  @!P2 IMAD.IADD R3, R3, 0x1, -R6 ;  /* 0x000000010303a824 */ /* 0x000fe200078e0a06 */
[----:B------:R-:W-:Y:S01]  /*01a0*/  @!P2 IADD3 R0, PT, PT, R0, 0x1, RZ ;  /* 0x000000010000a810 */ /* 0x000fe20007ffe0ff */
[----:B----4-:R-:W-:Y:S01]  /*01b0*/  IMAD R2, R2, UR4, R5 ;  /* 0x0000000402027c24 */ /* 0x010fe2000f8e0205 */
[----:B------:R-:W-:Y:S02]  /*01c0*/  ISETP.NE.AND P2, PT, R11, RZ, PT ;  /* 0x000000ff0b00720c */ /* 0x000fe40003f45270 */
[----:B------:R-:W-:Y:S02]  /*01d0*/  ISETP.GE.U32.AND P0, PT, R3, R6, PT ;  /* 0x000000060300720c */ /* 0x000fe40003f06070 */
[----:B------:R-:W3:Y:S01]  /*01e0*/  LDC R6, c[0x0][0x368] ;  /* 0x0000da00ff067b82 */ /* 0x000ee20000000800 */
[----:B------:R-:W-:-:S04]  /*01f0*/  LOP3.LUT R3, R10, R11, RZ, 0x3c, !PT ;  /* 0x0000000b0a037212 */ /* 0x000fc800078e3cff */
[----:B------:R-:W-:Y:S01]  /*0200*/  ISETP.GE.AND P1, PT, R3, RZ, PT ;  /* 0x000000ff0300720c */ /* 0x000fe20003f26270 */
[----:B-1----:R-:W-:-:S05]  /*0210*/  IMAD R3, R4, UR5, R7 ;  /* 0x0000000504037c24 */ /* 0x002fca000f8e0207 */
[----:B------:R-:W-:Y:S01]  /*0220*/  @P0 VIADD R0, R0, 0x1 ;  /* 0x0000000100000836 */ /* 0x000fe20000000000 */
[----:B------:R-:W-:-:S06]  /*0230*/  VIMNMX R7, PT, PT, R2, R3, !PT ;  /* 0x0000000302077248 */ /* 0x000fcc0007fe0100 */
[----:B------:R-:W-:Y:S01]  /*0240*/  @!P1 IMAD.MOV R0, RZ, RZ, -R0 ;  /* 0x000000ffff009224 */ /* 0x000fe200078e0a00 */
[----:B------:R-:W-:-:S04]  /*0250*/  @!P2 LOP3.LUT R0, RZ, R11, RZ, 0x33, !PT ;  /* 0x0000000bff00a212 */ /* 0x000fc800078e33ff */
[----:B------:R-:W-:Y:S01]  /*0260*/  ISETP.GE.AND P0, PT, R7, R0, PT ;  /* 0x000000000700720c */ /* 0x000fe20003f06270 */
[----:B---3--:R-:W-:-:S05]  /*0270*/  IMAD R5, R6, UR6, R9 ;  /* 0x0000000606057c24 */ /* 0x008fca000f8e0209 */
[----:B--2---:R-:W-:-:S13]  /*0280*/  ISETP.GE.OR P0, PT, R5, UR7, P0 ;  /* 0x0000000705007c0c */ /* 0x004fda0008706670 */
[----:B------:R-:W-:Y:S05]  /*0290*/  @P0 EXIT ;  /* 0x000000000000094d */ /* 0x000fea0003800000 */
[----:B------:R-:W0:Y:S01]  /*02a0*/  LDC.64 R12, c[0x0][0x380] ;  /* 0x0000e000ff0c7b82 */ /* 0x000e220000000a00 */
[----:B------:R-:W1:Y:S01]  /*02b0*/  LDCU.64 UR8, c[0x0][0x358] ;  /* 0x00006b00ff0877ac */ /* 0x000e620008000a00 */
[-C--:B------:R-:W-:Y:S02]  /*02c0*/  IMAD R14, R5, R10.reuse, RZ ;  /* 0x0000000a050e7224 */ /* 0x080fe400078e02ff */
[-C--:B------:R-:W-:Y:S02]  /*02d0*/  IMAD R7, R3, R11.reuse, RZ ;  /* 0x0000000b03077224 */ /* 0x080fe400078e02ff */
[----:B------:R-:W-:Y:S02]  /*02e0*/  IMAD R9, R2, R11, RZ ;  /* 0x0000000b02097224 */ /* 0x000fe400078e02ff */
[----:B------:R-:W-:Y:S01]  /*02f0*/  IMAD R4, R14, R10, R7 ;  /* 0x0000000a0e047224 */ /* 0x000fe200078e0207 */
[----:B------:R-:W-:-:S03]  /*0300*/  ISETP.GE.AND P0, PT, R11, 0x1, PT ;  /* 0x000000010b00780c */ /* 0x000fc60003f06270 */
[----:B------:R-:W-:-:S04]  /*0310*/  IMAD R15, R9, R10, R4 ;  /* 0x0000000a090f7224 */ /* 0x000fc800078e0204 */
[----:B0-----:R-:W-:-:S06]  /*0320*/  IMAD.WIDE R12, R15, 0x4, R12 ;  /* 0x000000040f0c7825 */ /* 0x001fcc00078e020c */
[----:B-1----:R0:W5:Y:S01]  /*0330*/  LDG.E R12, desc[UR8][R12.64] ;  /* 0x000000080c0c7981 */ /* 0x002162000c1e1900 */
[----:B------:R-:W-:Y:S05]  /*0340*/  @!P0 BRA `(.L_x_21) ;  /* 0x0000000400a08947 */ /* 0x000fea0003800000 */
[----:B------:R-:W1:Y:S01]  /*0350*/  LDCU.64 UR6, c[0x0][0x380] ;  /* 0x00007000ff0677ac */ /* 0x000e620008000a00 */
[C---:B0-----:R-:W-:Y:S01]  /*0360*/  LOP3.LUT R13, R11.reuse, 0x7, RZ, 0xc0, !PT ;  /* 0x000000070b0d7812 */ /* 0x041fe200078ec0ff */
[----:B------:R-:W-:Y:S01]  /*0370*/  IMAD.IADD R10, R14, 0x1, R9 ;  /* 0x000000010e0a7824 */ /* 0x000fe200078e0209 */
[C---:B------:R-:W-:Y:S01]  /*0380*/  LOP3.LUT R16, R11.reuse, 0xf, RZ, 0xc0, !PT ;  /* 0x0000000f0b107812 */ /* 0x040fe200078ec0ff */
[----:B------:R-:W-:Y:S01]  /*0390*/  UMOV UR4, URZ ;  /* 0x000000ff00047c82 */ /* 0x000fe20008000000 */
[----:B------:R-:W-:Y:S01]  /*03a0*/  LOP3.LUT R8, R11, 0x3, RZ, 0xc0, !PT ;  /* 0x000000030b087812 */ /* 0x000fe200078ec0ff */
[----:B------:R-:W-:-:S05]  /*03b0*/  VIADD R6, R13, 0xffffffff ;  /* 0xffffffff0d067836 */ /* 0x000fca0000000000 */
[----:B------:R-:W-:Y:S02]  /*03c0*/  ISETP.GE.U32.AND P0, PT, R6, 0x3, PT ;  /* 0x000000030600780c */ /* 0x000fe40003f06070 */
[----:B------:R-:W-:-:S04]  /*03d0*/  LOP3.LUT R6, R11, 0x7ffffff0, RZ, 0xc0, !PT ;  /* 0x7ffffff00b067812 */ /* 0x000fc800078ec0ff */
[----:B------:R-:W-:Y:S01]  /*03e0*/  IADD3 R11, PT, PT, -R6, RZ, RZ ;  /* 0x000000ff060b7210 */ /* 0x000fe20007ffe1ff */
[----:B-1----:R-:W-:-:S04]  /*03f0*/  UIADD3 UR5, UP0, UPT, UR6, 0x20, URZ ;  /* 0x0000002006057890 */ /* 0x002fc8000ff1e0ff */
[----:B------:R-:W-:-:S12]  /*0400*/  UIADD3.X UR6, UPT, UPT, URZ, UR7, URZ, UP0, !UPT ;  /* 0x00000007ff067290 */ /* 0x000fd800087fe4ff */
.L_x_27:
[----:B------:R-:W0:Y:S01]  /*0410*/  LDCU.64 UR10, c[0x0][0x390] ;  /* 0x00007200ff0a77ac */ /* 0x000e220008000a00 */
[----:B------:R-:W-:Y:S02]  /*0420*/  VIADD R17, R9, UR4 ;  /* 0x0000000409117c36 */ /* 0x000fe40008000000 */
[----:B------:R-:W-:Y:S01]  /*0430*/  IMAD.MOV.U32 R18, RZ, RZ, RZ ;  /* 0x000000ffff127224 */ /* 0x000fe200078e00ff */
[----:B0-----:R-:W-:Y:S01]  /*0440*/  UISETP.GE.U32.AND UP0, UPT, UR11, 0x10, UPT ;  /* 0x000000100b00788c */ /* 0x001fe2000bf06070 */
[----:B------:R-:W-:-:S08]  /*0450*/  IMAD R17, R17, UR10, R4 ;  /* 0x0000000a11117c24 */ /* 0x000fd0000f8e0204 */
[----:B------:R-:W-:Y:S05]  /*0460*/  BRA.U !UP0, `(.L_x_22) ;  /* 0x00000001088c7547 */ /* 0x000fea000b800000 */
[----:B------:R-:W-:Y:S02]  /*0470*/  VIADD R14, R10, UR4 ;  /* 0x000000040a0e7c36 */ /* 0x000fe40008000000 */
[----:B------:R-:W-:Y:S02]  /*0480*/  IMAD.MOV.U32 R18, RZ, RZ, R11 ;  /* 0x000000ffff127224 */ /* 0x000fe400078e000b */
[----:B------:R-:W-:-:S07]  /*0490*/  IMAD R19, R14, UR10, R7 ;  /* 0x0000000a0e137c24 */ /* 0x000fce000f8e0207 */
.L_x_23:
[----:B------:R-:W-:Y:S01]  /*04a0*/  MOV R14, UR5 ;  /* 0x00000005000e7c02 */ /* 0x000fe20008000f00 */
[----:B------:R-:W-:-:S04]  /*04b0*/  IMAD.U32 R15, RZ, RZ, UR6 ;  /* 0x00000006ff0f7e24 */ /* 0x000fc8000f8e00ff */
[----:B------:R-:W-:-:S05]  /*04c0*/  IMAD.WIDE R14, R19, 0x4, R14 ;  /* 0x00000004130e7825 */ /* 0x000fca00078e020e */
[----:B------:R-:W2:Y:S04]  /*04d0*/  LDG.E R23, desc[UR8][R14.64+-0x20] ;  /* 0xffffe0080e177981 */ /* 0x000ea8000c1e1900 */
[----:B------:R-:W2:Y:S04]  /*04e0*/  LDG.E R22, desc[UR8][R14.64+-0x1c] ;  /* 0xffffe4080e167981 */ /* 0x000ea8000c1e1900 */
[----:B------:R-:W3:Y:S04]  /*04f0*/  LDG.E R25, desc[UR8][R14.64+-0x18] ;  /* 0xffffe8080e197981 */ /* 0x000ee8000c1e1900 */
[----:B------:R-:W3:Y:S04]  /*0500*/  LDG.E R24, desc[UR8][R14.64+-0x14] ;  /* 0xffffec080e187981 */ /* 0x000ee8000c1e1900 */
[----:B------:R-:W4:Y:S04]  /*0510*/  LDG.E R20, desc[UR8][R14.64+-0x10] ;  /* 0xfffff0080e147981 */ /* 0x000f28000c1e1900 */
[----:B------:R-:W4:Y:S04]  /*0520*/  LDG.E R21, desc[UR8][R14.64+-0xc] ;  /* 0xfffff4080e157981 */ /* 0x000f28000c1e1900 */
[----:B------:R-:W4:Y:S04]  /*0530*/  LDG.E R27, desc[UR8][R14.64+0x10] ;  /* 0x000010080e1b7981 */ /* 0x000f28000c1e1900 */
[----:B------:R-:W4:Y:S01]  /*0540*/  LDG.E R26, desc[UR8][R14.64+0x1c] ;  /* 0x00001c080e1a7981 */ /* 0x000f22000c1e1900 */
[----:B--2--5:R-:W-:-:S03]  /*0550*/  FMNMX3 R22, R12, R23, R22, !PT ;  /* 0x000000170c167276 */ /* 0x024fc60007800016 */
[----:B------:R-:W2:Y:S04]  /*0560*/  LDG.E R23, desc[UR8][R14.64+-0x8] ;  /* 0xfffff8080e177981 */ /* 0x000ea8000c1e1900 */
[----:B------:R-:W2:Y:S01]  /*0570*/  LDG.E R12, desc[UR8][R14.64+-0x4] ;  /* 0xfffffc080e0c7981 */ /* 0x000ea2000c1e1900 */
[----:B---3--:R-:W-:-:S03]  /*0580*/  FMNMX3 R24, R22, R25, R24, !PT ;  /* 0x0000001916187276 */ /* 0x008fc60007800018 */
[----:B------:R-:W3:Y:S04]  /*0590*/  LDG.E R25, desc[UR8][R14.64] ;  /* 0x000000080e197981 */ /* 0x000ee8000c1e1900 */
[----:B------:R-:W3:Y:S01]  /*05a0*/  LDG.E R22, desc[UR8][R14.64+0x4] ;  /* 0x000004080e167981 */ /* 0x000ee2000c1e1900 */
[----:B----4-:R-:W-:-:S03]  /*05b0*/  FMNMX3 R24, R24, R20, R21, !PT ;  /* 0x0000001418187276 */ /* 0x010fc60007800015 */
[----:B------:R-:W4:Y:S04]  /*05c0*/  LDG.E R21, desc[UR8][R14.64+0x8] ;  /* 0x000008080e157981 */ /* 0x000f28000c1e1900 */
[----:B------:R-:W4:Y:S01]  /*05d0*/  LDG.E R20, desc[UR8][R14.64+0xc] ;  /* 0x00000c080e147981 */ /* 0x000f22000c1e1900 */
[----:B--2---:R-:W-:-:S03]  /*05e0*/  FMNMX3 R23, R24, R23, R12, !PT ;  /* 0x0000001718177276 */ /* 0x004fc6000780000c */
[----:B------:R-:W2:Y:S04]  /*05f0*/  LDG.E R24, desc[UR8][R14.64+0x14] ;  /* 0x000014080e187981 */ /* 0x000ea8000c1e1900 */
[----:B------:R-:W2:Y:S01]  /*0600*/  LDG.E R12, desc[UR8][R14.64+0x18] ;  /* 0x000018080e0c7981 */ /* 0x000ea2000c1e1900 */
[----:B------:R-:W-:Y:S01]  /*0610*/  VIADD R18, R18, 0x10 ;  /* 0x0000001012127836 */ /* 0x000fe20000000000 */
[----:B---3--:R-:W-:-:S04]  /*0620*/  FMNMX3 R22, R23, R25, R22, !PT ;  /* 0x0000001917167276 */ /* 0x008fc80007800016 */
[----:B------:R-:W-:Y:S02]  /*0630*/  ISETP.NE.AND P1, PT, R18, RZ, PT ;  /* 0x000000ff1200720c */ /* 0x000fe40003f25270 */
[----:B----4-:R-:W-:Y:S01]  /*0640*/  FMNMX3 R20, R22, R21, R20, !PT ;  /* 0x0000001516147276 */ /* 0x010fe20007800014 */
[----:B------:R-:W-:-:S03]  /*0650*/  VIADD R19, R19, 0x10 ;  /* 0x0000001013137836 */ /* 0x000fc60000000000 */
[----:B--2---:R-:W-:-:S04]  /*0660*/  FMNMX3 R27, R20, R27, R24, !PT ;  /* 0x0000001b141b7276 */ /* 0x004fc80007800018 */
[----:B------:R-:W-:-:S03]  /*0670*/  FMNMX3 R12, R27, R12, R26, !PT ;  /* 0x0000000c1b0c7276 */ /* 0x000fc6000780001a */
[----:B------:R-:W-:Y:S05]  /*0680*/  @P1 BRA `(.L_x_23) ;  /* 0xfffffffc00841947 */ /* 0x000fea000383ffff */
[----:B------:R-:W-:-:S07]  /*0690*/  MOV R18, R6 ;  /* 0x0000000600127202 */ /* 0x000fce0000000f00 */
.L_x_22:
[----:B------:R-:W-:-:S13]  /*06a0*/  ISETP.NE.AND P1, PT, R16, RZ, PT ;  /* 0x000000ff1000720c */ /* 0x000fda0003f25270 */
[----:B------:R-:W-:Y:S05]  /*06b0*/  @!P1 BRA `(.L_x_24) ;  /* 0x0000000000b89947 */ /* 0x000fea0003800000 */
[----:B------:R-:W-:Y:S01]  /*06c0*/  VIADD R14, R16, 0xffffffff ;  /* 0xffffffff100e7836 */ /* 0x000fe20000000000 */
[----:B------:R-:W-:-:S04]  /*06d0*/  ISETP.NE.AND P2, PT, R13, RZ, PT ;  /* 0x000000ff0d00720c */ /* 0x000fc80003f45270 */
[----:B------:R-:W-:-:S13]  /*06e0*/  ISETP.GE.U32.AND P1, PT, R14, 0x7, PT ;  /* 0x000000070e00780c */ /* 0x000fda0003f26070 */
[----:B------:R-:W-:Y:S05]  /*06f0*/  @!P1 BRA `(.L_x_25) ;  /* 0x0000000000409947 */ /* 0x000fea0003800000 */
[----:B------:R-:W0:Y:S01]  /*0700*/  LDC.64 R14, c[0x0][0x380] ;  /* 0x0000e000ff0e7b82 */ /* 0x000e220000000a00 */
[----:B------:R-:W-:-:S04]  /*0710*/  IMAD.IADD R19, R17, 0x1, R18 ;  /* 0x0000000111137824 */ /* 0x000fc800078e0212 */
[----:B0-----:R-:W-:-:S05]  /*0720*/  IMAD.WIDE R14, R19, 0x4, R14 ;  /* 0x00000004130e7825 */ /* 0x001fca00078e020e */
        /* <DEDUP_REMOVED lines=8> */
[----:B------:R-:W-:Y:S01]  /*07b0*/  VIADD R18, R18, 0x8 ;  /* 0x0000000812127836 */ /* 0x000fe20000000000 */
[----:B--2--5:R-:W-:-:S04]  /*07c0*/  FMNMX3 R19, R12, R19, R20, !PT ;  /* 0x000000130c137276 */ /* 0x024fc80007800014 */
[----:B---3--:R-:W-:-:S04]  /*07d0*/  FMNMX3 R19, R19, R22, R21, !PT ;  /* 0x0000001613137276 */ /* 0x008fc80007800015 */
[----:B----4-:R-:W-:-:S04]  /*07e0*/  FMNMX3 R19, R19, R24, R23, !PT ;  /* 0x0000001813137276 */ /* 0x010fc80007800017 */
[----:B------:R-:W-:-:S07]  /*07f0*/  FMNMX3 R12, R19, R26, R25, !PT ;  /* 0x0000001a130c7276 */ /* 0x000fce0007800019 */
.L_x_25:
[----:B------:R-:W-:Y:S05]  /*0800*/  @!P2 BRA `(.L_x_24) ;  /* 0x000000000064a947 */ /* 0x000fea0003800000 */
[----:B------:R-:W-:Y:S01]  /*0810*/  ISETP.NE.AND P1, PT, R8, RZ, PT ;  /* 0x000000ff0800720c */ /* 0x000fe20003f25270 */
[----:B------:R-:W-:-:S12]  /*0820*/  @!P0 BRA `(.L_x_26) ;  /* 0x0000000000288947 */ /* 0x000fd80003800000 */
[----:B------:R-:W0:Y:S01]  /*0830*/  LDC.64 R14, c[0x0][0x380] ;  /* 0x0000e000ff0e7b82 */ /* 0x000e220000000a00 */
[----:B------:R-:W-:-:S05]  /*0840*/  IADD3 R19, PT, PT, R17, R18, RZ ;  /* 0x0000001211137210 */ /* 0x000fca0007ffe0ff */
[----:B0-----:R-:W-:-:S05]  /*0850*/  IMAD.WIDE R14, R19, 0x4, R14 ;  /* 0x00000004130e7825 */ /* 0x001fca00078e020e */
[----:B------:R-:W2:Y:S04]  /*0860*/  LDG.E R19, desc[UR8][R14.64] ;  /* 0x000000080e137981 */ /* 0x000ea8000c1e1900 */
[----:B------:R-:W2:Y:S04]  /*0870*/  LDG.E R20, desc[UR8][R14.64+0x4] ;  /* 0x000004080e147981 */ /* 0x000ea8000c1e1900 */
[----:B------:R-:W3:Y:S04]  /*0880*/  LDG.E R21, desc[UR8][R14.64+0x8] ;  /* 0x000008080e157981 */ /* 0x000ee8000c1e1900 */
[----:B------:R-:W3:Y:S01]  /*0890*/  LDG.E R22, desc[UR8][R14.64+0xc] ;  /* 0x00000c080e167981 */ /* 0x000ee2000c1e1900 */
[----:B------:R-:W-:Y:S01]  /*08a0*/  VIADD R18, R18, 0x4 ;  /* 0x0000000412127836 */ /* 0x000fe20000000000 */
[----:B--2--5:R-:W-:-:S04]  /*08b0*/  FMNMX3 R12, R12, R19, R20, !PT ;  /* 0x000000130c0c7276 */ /* 0x024fc80007800014 */
[----:B---3--:R-:W-:-:S07]  /*08c0*/  FMNMX3 R12, R12, R21, R22, !PT ;  /* 0x000000150c0c7276 */ /* 0x008fce0007800016 */
.L_x_26:
[----:B------:R-:W-:Y:S05]  /*08d0*/  @!P1 BRA `(.L_x_24) ;  /* 0x0000000000309947 */ /* 0x000fea0003800000 */
[----:B------:R-:W0:Y:S01]  /*08e0*/  LDC.64 R14, c[0x0][0x380] ;  /* 0x0000e000ff0e7b82 */ /* 0x000e220000000a00 */
[----:B------:R-:W-:-:S04]  /*08f0*/  IMAD.IADD R17, R17, 0x1, R18 ;  /* 0x0000000111117824 */ /* 0x000fc800078e0212 */
[----:B0-----:R-:W-:-:S05]  /*0900*/  IMAD.WIDE R14, R17, 0x4, R14 ;  /* 0x00000004110e7825 */ /* 0x001fca00078e020e */
[----:B------:R-:W2:Y:S01]  /*0910*/  LDG.E R17, desc[UR8][R14.64] ;  /* 0x000000080e117981 */ /* 0x000ea2000c1e1900 */
[----:B------:R-:W-:Y:S02]  /*0920*/  ISETP.NE.AND P1, PT, R8, 0x1, PT ;  /* 0x000000010800780c */ /* 0x000fe40003f25270 */
[----:B--2--5:R-:W-:-:S11]  /*0930*/  FMNMX R12, R12, R17, !PT ;  /* 0x000000110c0c7209 */ /* 0x024fd60007800000 */
[----:B------:R-:W-:Y:S05]  /*0940*/  @!P1 BRA `(.L_x_24) ;  /* 0x0000000000149947 */ /* 0x000fea0003800000 */
[----:B------:R-:W-:Y:S01]  /*0950*/  ISETP.NE.AND P1, PT, R8, 0x2, PT ;  /* 0x000000020800780c */ /* 0x000fe20003f25270 */
[----:B------:R-:W2:-:S12]  /*0960*/  LDG.E R17, desc[UR8][R14.64+0x4] ;  /* 0x000004080e117981 */ /* 0x000e98000c1e1900 */
[----:B------:R-:W3:Y:S01]  /*0970*/  @P1 LDG.E R19, desc[UR8][R14.64+0x8] ;  /* 0x000008080e131981 */ /* 0x000ee2000c1e1900 */
[----:B--2---:R-:W-:-:S04]  /*0980*/  FMNMX R12, R12, R17, !PT ;  /* 0x000000110c0c7209 */ /* 0x004fc80007800000 */
[----:B---3--:R-:W-:-:S07]  /*0990*/  @P1 FMNMX R12, R12, R19, !PT ;  /* 0x000000130c0c1209 */ /* 0x008fce0007800000 */
.L_x_24:
[----:B------:R-:W-:-:S04]  /*09a0*/  UIADD3 UR4, UPT, UPT, UR4, 0x1, URZ ;  /* 0x0000000104047890 */ /* 0x000fc8000fffe0ff */
[----:B------:R-:W-:-:S09]  /*09b0*/  UISETP.NE.AND UP0, UPT, UR4, UR11, UPT ;  /* 0x0000000b0400728c */ /* 0x000fd2000bf05270 */
[----:B------:R-:W-:Y:S05]  /*09c0*/  BRA.U UP0, `(.L_x_27) ;  /* 0xfffffff900907547 */ /* 0x000fea000b83ffff */
.L_x_21:
[----:B------:R-:W1:Y:S01]  /*09d0*/  LDC.64 R6, c[0x0][0x388] ;  /* 0x0000e200ff067b82 */ /* 0x000e620000000a00 */
[----:B------:R-:W-:-:S04]  /*09e0*/  IMAD R2, R5, R0, R2 ;  /* 0x0000000005027224 */ /* 0x000fc800078e0202 */
[----:B------:R-:W-:-:S04]  /*09f0*/  IMAD R3, R0, R2, R3 ;  /* 0x0000000200037224 */ /* 0x000fc800078e0203 */
[----:B-1----:R-:W-:-:S05]  /*0a00*/  IMAD.WIDE R2, R3, 0x4, R6 ;  /* 0x0000000403027825 */ /* 0x002fca00078e0206 */
[----:B-----5:R-:W-:Y:S01]  /*0a10*/  STG.E desc[UR8][R2.64], R12 ;  /* 0x0000000c02007986 */ /* 0x020fe2000c101908 */
[----:B------:R-:W-:Y:S05]  /*0a20*/  EXIT ;  /* 0x000000000000794d */ /* 0x000fea0003800000 */
.L_x_28:
        /* <DEDUP_REMOVED lines=13> */
.L_x_47:


//--------------------- .text._Z24convolve_cuda_3d_channelPfS_S_iiii --------------------------
	.section	.text._Z24convolve_cuda_3d_channelPfS_S_iiii,"ax",@progbits
	.align	128
        .global         _Z24convolve_cuda_3d_channelPfS_S_iiii
        .type           _Z24convolve_cuda_3d_channelPfS_S_iiii,@function
        .size           _Z24convolve_cuda_3d_channelPfS_S_iiii,(.L_x_48 - _Z24convolve_cuda_3d_channelPfS_S_iiii)
        .other          _Z24convolve_cuda_3d_channelPfS_S_iiii,@"STO_CUDA_ENTRY STV_DEFAULT"
_Z24convolve_cuda_3d_channelPfS_S_iiii:
.text._Z24convolve_cuda_3d_channelPfS_S_iiii:
[----:B------:R-:W-:Y:S08]  /*0000*/  LDC R1, c[0x0][0x37c] ;  /* 0x0000df00ff017b82 */ /* 0x000ff00000000800 */
[----:B------:R-:W0:Y:S01]  /*0010*/  LDC R9, c[0x0][0x3a0] ;  /* 0x0000e800ff097b82 */ /* 0x000e220000000800 */
[----:B------:R-:W1:Y:S01]  /*0020*/  S2R R7, SR_TID.Z ;  /* 0x0000000000077919 */ /* 0x000e620000002300 */
[----:B------:R-:W2:Y:S01]  /*0030*/  LDCU UR6, c[0x0][0x3a4] ;  /* 0x00007480ff0677ac */ /* 0x000ea20008000800 */
[----:B------:R-:W3:Y:S05]  /*0040*/  S2R R15, SR_TID.Y ;  /* 0x00000000000f7919 */ /* 0x000eea0000002200 */
[----:B------:R-:W4:Y:S08]  /*0050*/  LDC R5, c[0x0][0x360] ;  /* 0x0000d800ff057b82 */ /* 0x000f300000000800 */
[----:B------:R-:W3:Y:S01]  /*0060*/  LDC R8, c[0x0][0x364] ;  /* 0x0000d900ff087b82 */ /* 0x000ee20000000800 */
[----:B0-----:R-:W-:-:S07]  /*0070*/  IABS R4, R9 ;  /* 0x0000000900047213 */ /* 0x001fce0000000000 */
[----:B------:R-:W1:Y:S01]  /*0080*/  S2UR UR4, SR_CTAID.Z ;  /* 0x00000000000479c3 */ /* 0x000e620000002700 */
[----:B------:R-:W-:Y:S01]  /*0090*/  LOP3.LUT R13, RZ, R9, RZ, 0x33, !PT ;  /* 0x00000009ff0d7212 */ /* 0x000fe200078e33ff */
[----:B------:R-:W0:Y:S06]  /*00a0*/  I2F.RP R0, R4 ;  /* 0x0000000400007306 */ /* 0x000e2c0000209400 */
[----:B------:R-:W1:Y:S08]  /*00b0*/  LDC R6, c[0x0][0x368] ;  /* 0x0000da00ff067b82 */ /* 0x000e700000000800 */
[----:B------:R-:W-:Y:S01]  /*00c0*/  S2UR UR5, SR_CTAID.Y ;  /* 0x00000000000579c3 */ /* 0x000fe20000002600 */
[----:B0-----:R-:W0:Y:S01]  /*00d0*/  MUFU.RCP R0, R0 ;  /* 0x0000000000007308 */ /* 0x001e220000001000 */
[----:B-1----:R-:W-:-:S06]  /*00e0*/  IMAD R6, R6, UR4, R7 ;  /* 0x0000000406067c24 */ /* 0x002fcc000f8e0207 */
[----:B------:R-:W4:Y:S01]  /*00f0*/  S2UR UR4, SR_CTAID.X ;  /* 0x00000000000479c3 */ /* 0x000f220000002500 */
[----:B0-----:R-:W-:Y:S02]  /*0100*/  IADD3 R2, PT, PT, R0, 0xffffffe, RZ ;  /* 0x0ffffffe00027810 */ /* 0x001fe40007ffe0ff */
[----:B------:R-:W-:Y:S02]  /*0110*/  IABS R0, R6 ;  /* 0x0000000600007213 */ /* 0x000fe40000000000 */
[----:B------:R0:W1:Y:S02]  /*0120*/  F2I.FTZ.U32.TRUNC.NTZ R3, R2 ;  /* 0x0000000200037305 */ /* 0x000064000021f000 */
[----:B0-----:R-:W-:Y:S01]  /*0130*/  HFMA2 R2, -RZ, RZ, 0, 0 ;  /* 0x00000000ff027431 */ /* 0x001fe200000001ff */
[----:B-1----:R-:W-:-:S05]  /*0140*/  IADD3 R11, PT, PT, RZ, -R3, RZ ;  /* 0x80000003ff0b7210 */ /* 0x002fca0007ffe0ff */
[----:B------:R-:W-:Y:S02]  /*0150*/  IMAD R7, R11, R4, RZ ;  /* 0x000000040b077224 */ /* 0x000fe400078e02ff */
[----:B------:R-:W0:Y:S02]  /*0160*/  LDC.64 R10, c[0x0][0x398] ;  /* 0x0000e600ff0a7b82 */ /* 0x000e240000000a00 */
[----:B------:R-:W-:Y:S01]  /*0170*/  IMAD.HI.U32 R3, R3, R7, R2 ;  /* 0x0000000703037227 */ /* 0x000fe200078e0002 */
[----:B------:R-:W-:Y:S02]  /*0180*/  MOV R7, R0 ;  /* 0x0000000000077202 */ /* 0x000fe40000000f00 */
[----:B------:R-:W-:-:S03]  /*0190*/  LOP3.LUT R2, R6, R9, RZ, 0x3c, !PT ;  /* 0x0000000906027212 */ /* 0x000fc600078e3cff */
[----:B------:R-:W-:Y:S01]  /*01a0*/  IMAD.HI.U32 R3, R3, R7, RZ ;  /* 0x0000000703037227 */ /* 0x000fe200078e00ff */
[----:B------:R-:W-:-:S03]  /*01b0*/  ISETP.GE.AND P0, PT, R2, RZ, PT ;  /* 0x000000ff0200720c */ /* 0x000fc60003f06270 */
[----:B------:R-:W-:-:S04]  /*01c0*/  IMAD.MOV R0, RZ, RZ, -R3 ;  /* 0x000000ffff007224 */ /* 0x000fc800078e0a03 */
[C---:B------:R-:W-:Y:S02]  /*01d0*/  IMAD R7, R4.reuse, R0, R7 ;  /* 0x0000000004077224 */ /* 0x040fe400078e0207 */
[----:B------:R-:W4:Y:S03]  /*01e0*/  S2R R0, SR_TID.X ;  /* 0x0000000000007919 */ /* 0x000f260000002100 */
[----:B------:R-:W-:-:S13]  /*01f0*/  ISETP.GT.U32.AND P2, PT, R4, R7, PT ;  /* 0x000000070400720c */ /* 0x000fda0003f44070 */
[-C--:B------:R-:W-:Y:S02]  /*0200*/  @!P2 IADD3 R7, PT, PT, R7, -R4.reuse, RZ ;  /* 0x800000040707a210 */ /* 0x080fe40007ffe0ff */
[----:B------:R-:W-:Y:S02]  /*0210*/  @!P2 IADD3 R3, PT, PT, R3, 0x1, RZ ;  /* 0x000000010303a810 */ /* 0x000fe40007ffe0ff */
[----:B------:R-:W-:-:S13]  /*0220*/  ISETP.GE.U32.AND P1, PT, R7, R4, PT ;  /* 0x000000040700720c */ /* 0x000fda0003f26070 */
[----:B------:R-:W-:Y:S02]  /*0230*/  @P1 IADD3 R3, PT, PT, R3, 0x1, RZ ;  /* 0x0000000103031810 */ /* 0x000fe40007ffe0ff */
[----:B------:R-:W-:-:S03]  /*0240*/  ISETP.NE.AND P1, PT, R9, RZ, PT ;  /* 0x000000ff0900720c */ /* 0x000fc60003f25270 */
[----:B------:R-:W-:Y:S02]  /*0250*/  IMAD.MOV.U32 R2, RZ, RZ, R3 ;  /* 0x000000ffff027224 */ /* 0x000fe400078e0003 */
[----:B----4-:R-:W-:Y:S01]  /*0260*/  IMAD R3, R5, UR4, R0 ;  /* 0x0000000405037c24 */ /* 0x010fe2000f8e0200 */
[----:B0-----:R-:W-:Y:S01]  /*0270*/  IADD3 R5, PT, PT, R10, -R11, RZ ;  /* 0x8000000b0a057210 */ /* 0x001fe20007ffe0ff */
[----:B---3--:R-:W-:Y:S01]  /*0280*/  IMAD R0, R8, UR5, R15 ;  /* 0x0000000508007c24 */ /* 0x008fe2000f8e020f */
[----:B------:R-:W-:-:S04]  /*0290*/  @!P0 IADD3 R2, PT, PT, -R2, RZ, RZ ;  /* 0x000000ff02028210 */ /* 0x000fc80007ffe1ff */
[----:B------:R-:W-:Y:S02]  /*02a0*/  SEL R2, R13, R2, !P1 ;  /* 0x000000020d027207 */ /* 0x000fe40004800000 */
[----:B------:R-:W-:Y:S02]  /*02b0*/  VIMNMX R8, PT, PT, R3, R0, !PT ;  /* 0x0000000003087248 */ /* 0x000fe40007fe0100 */
[----:B--2---:R-:W-:-:S04]  /*02c0*/  ISETP.GE.AND P0, PT, R2, UR6, PT ;  /* 0x0000000602007c0c */ /* 0x004fc8000bf06270 */
[----:B------:R-:W-:-:S13]  /*02d0*/  ISETP.GT.OR P0, PT, R8, R5, P0 ;  /* 0x000000050800720c */ /* 0x000fda0000704670 */
[----:B------:R-:W-:Y:S05]  /*02e0*/  @P0 EXIT ;  /* 0x000000000000094d */ /* 0x000fea0003800000 */
[----:B------:R-:W-:Y:S01]  /*02f0*/  ISETP.GE.AND P0, PT, R11, 0x1, PT ;  /* 0x000000010b00780c */ /* 0x000fe20003f06270 */
[----:B------:R-:W0:Y:S01]  /*0300*/  LDCU.64 UR6, c[0x0][0x358] ;  /* 0x00006b00ff0677ac */ /* 0x000e220008000a00 */
[----:B------:R-:W-:-:S11]  /*0310*/  MOV R18, RZ ;  /* 0x000000ff00127202 */ /* 0x000fd60000000f00 */
[----:B------:R-:W-:Y:S05]  /*0320*/  @!P0 BRA `(.L_x_29) ;  /* 0x00000008009c8947 */ /* 0x000fea0003800000 */
[----:B------:R-:W-:Y:S01]  /*0330*/  ISETP.GE.AND P2, PT, R6, RZ, PT ;  /* 0x000000ff0600720c */ /* 0x000fe20003f46270 */
[----:B------:R-:W-:Y:S01]  /*0340*/  HFMA2 R18, -RZ, RZ, 0, 0 ;  /* 0x00000000ff127431 */ /* 0x000fe200000001ff */
[----:B------:R-:W-:Y:S01]  /*0350*/  ISETP.GT.U32.AND P0, PT, R4, R7, PT ;  /* 0x000000070400720c */ /* 0x000fe20003f04070 */
[----:B------:R-:W-:Y:S01]  /*0360*/  IMAD.IADD R4, R7, 0x1, -R4 ;  /* 0x0000000107047824 */ /* 0x000fe200078e0a04 */
[----:B------:R-:W-:Y:S01]  /*0370*/  LOP3.LUT R6, R11, 0xf, RZ, 0xc0, !PT ;  /* 0x0000000f0b067812 */ /* 0x000fe200078ec0ff */
[----:B------:R-:W-:-:S03]  /*0380*/  UMOV UR4, URZ ;  /* 0x000000ff00047c82 */ /* 0x000fc60008000000 */
[----:B------:R-:W-:-:S05]  /*0390*/  SEL R4, R4, R7, !P0 ;  /* 0x0000000704047207 */ /* 0x000fca0004000000 */
[----:B------:R-:W-:-:S04]  /*03a0*/  @!P2 IADD3 R4, PT, PT, -R4, RZ, RZ ;  /* 0x000000ff0404a210 */ /* 0x000fc80007ffe1ff */
[----:B------:R-:W-:-:S05]  /*03b0*/  SEL R4, R13, R4, !P1 ;  /* 0x000000040d047207 */ /* 0x000fca0004800000 */
[----:B------:R-:W-:Y:S01]  /*03c0*/  IMAD R8, R2, R9, R4 ;  /* 0x0000000902087224 */ /* 0x000fe200078e0204 */
[C---:B------:R-:W-:Y:S01]  /*03d0*/  LOP3.LUT R9, R11.reuse, 0x7ffffff0, RZ, 0xc0, !PT ;  /* 0x7ffffff00b097812 */ /* 0x040fe200078ec0ff */
[----:B------:R-:W-:Y:S01]  /*03e0*/  IMAD R7, R4, R10, R3 ;  /* 0x0000000a04077224 */ /* 0x000fe200078e0203 */
[C---:B------:R-:W-:Y:S02]  /*03f0*/  LOP3.LUT R10, R11.reuse, 0x7, RZ, 0xc0, !PT ;  /* 0x000000070b0a7812 */ /* 0x040fe400078ec0ff */
[----:B------:R-:W-:Y:S02]  /*0400*/  LOP3.LUT R11, R11, 0x3, RZ, 0xc0, !PT ;  /* 0x000000030b0b7812 */ /* 0x000fe400078ec0ff */
[----:B------:R-:W-:-:S07]  /*0410*/  IADD3 R12, PT, PT, -R9, RZ, RZ ;  /* 0x000000ff090c7210 */ /* 0x000fce0007ffe1ff */
.L_x_35:
[----:B------:R-:W1:Y:S01]  /*0420*/  LDC.64 R14, c[0x0][0x398] ;  /* 0x0000e600ff0e7b82 */ /* 0x000e620000000a00 */
[----:B------:R-:W-:Y:S02]  /*0430*/  IADD3 R13, PT, PT, R7, UR4, RZ ;  /* 0x00000004070d7c10 */ /* 0x000fe4000fffe0ff */
[----:B-1----:R-:W-:Y:S01]  /*0440*/  ISETP.GE.U32.AND P1, PT, R15, 0x10, PT ;  /* 0x000000100f00780c */ /* 0x002fe20003f26070 */
[-C--:B------:R-:W-:Y:S01]  /*0450*/  IMAD R4, R8, R15.reuse, UR4 ;  /* 0x0000000408047e24 */ /* 0x080fe2000f8e020f */
[----:B------:R-:W-:Y:S01]  /*0460*/  UIADD3 UR4, UPT, UPT, UR4, 0x1, URZ ;  /* 0x0000000104047890 */ /* 0x000fe2000fffe0ff */
[----:B------:R-:W-:Y:S02]  /*0470*/  IMAD R13, R13, R14, R0 ;  /* 0x0000000e0d0d7224 */ /* 0x000fe400078e0200 */
[----:B------:R-:W-:Y:S02]  /*0480*/  IMAD R19, R4, R15, RZ ;  /* 0x0000000f04137224 */ /* 0x000fe400078e02ff */
[----:B------:R-:W-:Y:S01]  /*0490*/  IMAD.MOV.U32 R4, RZ, RZ, RZ ;  /* 0x000000ffff047224 */ /* 0x000fe200078e00ff */
[----:B------:R-:W-:-:S05]  /*04a0*/  ISETP.NE.AND P0, PT, R15, UR4, PT ;  /* 0x000000040f007c0c */ /* 0x000fca000bf05270 */
[----:B------:R-:W-:Y:S08]  /*04b0*/  @!P1 BRA `(.L_x_30) ;  /* 0x0000000000f49947 */ /* 0x000ff00003800000 */
[----:B------:R-:W-:Y:S02]  /*04c0*/  MOV R21, R13 ;  /* 0x0000000d00157202 */ /* 0x000fe40000000f00 */
[----:B------:R-:W-:Y:S02]  /*04d0*/  MOV R23, R19 ;  /* 0x0000001300177202 */ /* 0x000fe40000000f00 */
[----:B------:R-:W-:-:S07]  /*04e0*/  MOV R4, R12 ;  /* 0x0000000c00047202 */ /* 0x000fce0000000f00 */
.L_x_31:
[----:B------:R-:W1:Y:S08]  /*04f0*/  LDC.64 R16, c[0x0][0x388] ;  /* 0x0000e200ff107b82 */ /* 0x000e700000000a00 */
[----:B------:R-:W2:Y:S01]  /*0500*/  LDC.64 R14, c[0x0][0x380] ;  /* 0x0000e000ff0e7b82 */ /* 0x000ea20000000a00 */
[----:B-1----:R-:W-:-:S05]  /*0510*/  IMAD.WIDE R16, R23, 0x4, R16 ;  /* 0x0000000417107825 */ /* 0x002fca00078e0210 */
[----:B0-----:R-:W3:Y:S01]  /*0520*/  LDG.E R20, desc[UR6][R16.64] ;  /* 0x0000000610147981 */ /* 0x001ee2000c1e1900 */
[----:B--2---:R-:W-:-:S03]  /*0530*/  IMAD.WIDE R14, R21, 0x4, R14 ;  /* 0x00000004150e7825 */ /* 0x004fc600078e020e */
[----:B------:R-:W2:Y:S04]  /*0540*/  LDG.E R22, desc[UR6][R16.64+0x4] ;  /* 0x0000040610167981 */ /* 0x000ea8000c1e1900 */
[----:B------:R-:W3:Y:S04]  /*0550*/  LDG.E R25, desc[UR6][R14.64] ;  /* 0x000000060e197981 */ /* 0x000ee8000c1e1900 */
[----:B------:R-:W2:Y:S04]  /*0560*/  LDG.E R27, desc[UR6][R14.64+0x4] ;  /* 0x000004060e1b7981 */ /* 0x000ea8000c1e1900 */
[----:B------:R-:W4:Y:S04]  /*0570*/  LDG.E R24, desc[UR6][R14.64+0x34] ;  /* 0x000034060e187981 */ /* 0x000f28000c1e1900 */
[----:B------:R-:W5:Y:S04]  /*0580*/  LDG.E R28, desc[UR6][R16.64+0x38] ;  /* 0x00003806101c7981 */ /* 0x000f68000c1e1900 */
[----:B------:R-:W5:Y:S01]  /*0590*/  LDG.E R29, desc[UR6][R16.64+0x3c] ;  /* 0x00003c06101d7981 */ /* 0x000f62000c1e1900 */
[----:B---3--:R-:W-:-:S03]  /*05a0*/  FFMA R20, R25, R20, R18 ;  /* 0x0000001419147223 */ /* 0x008fc60000000012 */
[----:B------:R-:W3:Y:S04]  /*05b0*/  LDG.E R18, desc[UR6][R16.64+0x8] ;  /* 0x0000080610127981 */ /* 0x000ee8000c1e1900 */
[----:B------:R-:W3:Y:S01]  /*05c0*/  LDG.E R25, desc[UR6][R14.64+0x8] ;  /* 0x000008060e197981 */ /* 0x000ee2000c1e1900 */
[----:B--2---:R-:W-:-:S03]  /*05d0*/  FFMA R20, R27, R22, R20 ;  /* 0x000000161b147223 */ /* 0x004fc60000000014 */
[----:B------:R-:W2:Y:S04]  /*05e0*/  LDG.E R22, desc[UR6][R16.64+0xc] ;  /* 0x00000c0610167981 */ /* 0x000ea8000c1e1900 */
[----:B------:R-:W2:Y:S01]  /*05f0*/  LDG.E R27, desc[UR6][R14.64+0xc] ;  /* 0x00000c060e1b7981 */ /* 0x000ea2000c1e1900 */
        /* <DEDUP_REMOVED lines=28> */
[----:B------:R-:W4:Y:S04]  /*07c0*/  LDG.E R27, desc[UR6][R16.64+0x34] ;  /* 0x00003406101b7981 */ /* 0x000f28000c1e1900 */
[----:B------:R-:W5:Y:S04]  /*07d0*/  LDG.E R20, desc[UR6][R14.64+0x38] ;  /* 0x000038060e147981 */ /* 0x000f68000c1e1900 */
[----:B------:R-:W2:Y:S01]  /*07e0*/  LDG.E R22, desc[UR6][R14.64+0x3c] ;  /* 0x00003c060e167981 */ /* 0x000ea2000c1e1900 */
[----:B------:R-:W-:-:S04]  /*07f0*/  IADD3 R4, PT, PT, R4, 0x10, RZ ;  /* 0x0000001004047810 */ /* 0x000fc80007ffe0ff */
[----:B------:R-:W-:Y:S01]  /*0800*/  ISETP.NE.AND P1, PT, R4, RZ, PT ;  /* 0x000000ff0400720c */ /* 0x000fe20003f25270 */
[----:B------:R-:W-:Y:S01]  /*0810*/  VIADD R23, R23, 0x10 ;  /* 0x0000001017177836 */ /* 0x000fe20000000000 */
[----:B------:R-:W-:Y:S01]  /*0820*/  IADD3 R21, PT, PT, R21, 0x10, RZ ;  /* 0x0000001015157810 */ /* 0x000fe20007ffe0ff */
[----:B---3--:R-:W-:-:S04]  /*0830*/  FFMA R25, R25, R18, R26 ;  /* 0x0000001219197223 */ /* 0x008fc8000000001a */
[----:B----4-:R-:W-:-:S04]  /*0840*/  FFMA R25, R24, R27, R25 ;  /* 0x0000001b18197223 */ /* 0x010fc80000000019 */
[----:B-----5:R-:W-:-:S04]  /*0850*/  FFMA R25, R20, R28, R25 ;  /* 0x0000001c14197223 */ /* 0x020fc80000000019 */
[----:B--2---:R-:W-:Y:S01]  /*0860*/  FFMA R18, R22, R29, R25 ;  /* 0x0000001d16127223 */ /* 0x004fe20000000019 */
[----:B------:R-:W-:Y:S06]  /*0870*/  @P1 BRA `(.L_x_31) ;  /* 0xfffffffc001c1947 */ /* 0x000fec000383ffff */
[----:B------:R-:W-:-:S07]  /*0880*/  MOV R4, R9 ;  /* 0x0000000900047202 */ /* 0x000fce0000000f00 */
.L_x_30:
[----:B------:R-:W-:-:S13]  /*0890*/  ISETP.NE.AND P1, PT, R6, RZ, PT ;  /* 0x000000ff0600720c */ /* 0x000fda0003f25270 */
[----:B------:R-:W-:Y:S05]  /*08a0*/  @!P1 BRA `(.L_x_32) ;  /* 0x0000000400389947 */ /* 0x000fea0003800000 */
[----:B------:R-:W-:Y:S02]  /*08b0*/  IADD3 R14, PT, PT, R6, -0x1, RZ ;  /* 0xffffffff060e7810 */ /* 0x000fe40007ffe0ff */
[----:B------:R-:W-:Y:S02]  /*08c0*/  ISETP.NE.AND P2, PT, R10, RZ, PT ;  /* 0x000000ff0a00720c */ /* 0x000fe40003f45270 */
[----:B------:R-:W-:-:S13]  /*08d0*/  ISETP.GE.U32.AND P1, PT, R14, 0x7, PT ;  /* 0x000000070e00780c */ /* 0x000fda0003f26070 */
[----:B------:R-:W-:Y:S05]  /*08e0*/  @!P1 BRA `(.L_x_33) ;  /* 0x00000000007c9947 */ /* 0x000fea0003800000 */
[----:B------:R-:W1:Y:S01]  /*08f0*/  LDC.64 R16, c[0x0][0x380] ;  /* 0x0000e000ff107b82 */ /* 0x000e620000000a00 */
[----:B------:R-:W-:Y:S01]  /*0900*/  IADD3 R21, PT, PT, R13, R4, RZ ;  /* 0x000000040d157210 */ /* 0x000fe20007ffe0ff */
[----:B------:R-:W-:-:S06]  /*0910*/  IMAD.IADD R23, R19, 0x1, R4 ;  /* 0x0000000113177824 */ /* 0x000fcc00078e0204 */
[----:B------:R-:W2:Y:S01]  /*0920*/  LDC.64 R14, c[0x0][0x388] ;  /* 0x0000e200ff0e7b82 */ /* 0x000ea20000000a00 */
[----:B-1----:R-:W-:-:S05]  /*0930*/  IMAD.WIDE R16, R21, 0x4, R16 ;  /* 0x0000000415107825 */ /* 0x002fca00078e0210 */
[----:B0-----:R-:W3:Y:S01]  /*0940*/  LDG.E R21, desc[UR6][R16.64] ;  /* 0x0000000610157981 */ /* 0x001ee2000c1e1900 */
[----:B--2---:R-:W-:-:S03]  /*0950*/  IMAD.WIDE R14, R23, 0x4, R14 ;  /* 0x00000004170e7825 */ /* 0x004fc600078e020e */
[----:B------:R-:W2:Y:S04]  /*0960*/  LDG.E R25, desc[UR6][R16.64+0x8] ;  /* 0x0000080610197981 */ /* 0x000ea8000c1e1900 */
[----:B------:R-:W3:Y:S04]  /*0970*/  LDG.E R20, desc[UR6][R14.64] ;  /* 0x000000060e147981 */ /* 0x000ee8000c1e1900 */
[----:B------:R-:W4:Y:S04]  /*0980*/  LDG.E R23, desc[UR6][R16.64+0x4] ;  /* 0x0000040610177981 */ /* 0x000f28000c1e1900 */
[----:B------:R-:W4:Y:S04]  /*0990*/  LDG.E R22, desc[UR6][R14.64+0x4] ;  /* 0x000004060e167981 */ /* 0x000f28000c1e1900 */
[----:B------:R-:W2:Y:S04]  /*09a0*/  LDG.E R24, desc[UR6][R14.64+0x8] ;  /* 0x000008060e187981 */ /* 0x000ea8000c1e1900 */
[----:B------:R-:W5:Y:S04]  /*09b0*/  LDG.E R27, desc[UR6][R14.64+0x10] ;  /* 0x000010060e1b7981 */ /* 0x000f68000c1e1900 */
[----:B------:R-:W5:Y:S04]  /*09c0*/  LDG.E R26, desc[UR6][R14.64+0x14] ;  /* 0x000014060e1a7981 */ /* 0x000f68000c1e1900 */
[----:B------:R-:W5:Y:S01]  /*09d0*/  LDG.E R28, desc[UR6][R14.64+0x1c] ;  /* 0x00001c060e1c7981 */ /* 0x000f62000c1e1900 */
[----:B---3--:R-:W-:-:S03]  /*09e0*/  FFMA R20, R21, R20, R18 ;  /* 0x0000001415147223 */ /* 0x008fc60000000012 */
[----:B------:R-:W3:Y:S04]  /*09f0*/  LDG.E R18, desc[UR6][R16.64+0xc] ;  /* 0x00000c0610127981 */ /* 0x000ee8000c1e1900 */
[----:B------:R-:W3:Y:S01]  /*0a00*/  LDG.E R21, desc[UR6][R14.64+0xc] ;  /* 0x00000c060e157981 */ /* 0x000ee2000c1e1900 */
[----:B----4-:R-:W-:-:S03]  /*0a10*/  FFMA R20, R23, R22, R20 ;  /* 0x0000001617147223 */ /* 0x010fc60000000014 */
[----:B------:R-:W4:Y:S01]  /*0a20*/  LDG.E R22, desc[UR6][R16.64+0x14] ;  /* 0x0000140610167981 */ /* 0x000f22000c1e1900 */
[----:B--2---:R-:W-:-:S03]  /*0a30*/  FFMA R29, R25, R24, R20 ;  /* 0x00000018191d7223 */ /* 0x004fc60000000014 */
[----:B------:R-:W5:Y:S04]  /*0a40*/  LDG.E R24, desc[UR6][R16.64+0x10] ;  /* 0x0000100610187981 */ /* 0x000f68000c1e1900 */
[----:B------:R-:W2:Y:S04]  /*0a50*/  LDG.E R20, desc[UR6][R16.64+0x18] ;  /* 0x0000180610147981 */ /* 0x000ea8000c1e1900 */
[----:B------:R-:W2:Y:S04]  /*0a60*/  LDG.E R25, desc[UR6][R14.64+0x18] ;  /* 0x000018060e197981 */ /* 0x000ea8000c1e1900 */
[----:B------:R-:W2:Y:S01]  /*0a70*/  LDG.E R23, desc[UR6][R16.64+0x1c] ;  /* 0x00001c0610177981 */ /* 0x000ea2000c1e1900 */
[----:B------:R-:W-:Y:S01]  /*0a80*/  IADD3 R4, PT, PT, R4, 0x8, RZ ;  /* 0x0000000804047810 */ /* 0x000fe20007ffe0ff */
[----:B---3--:R-:W-:-:S04]  /*0a90*/  FFMA R21, R18, R21, R29 ;  /* 0x0000001512157223 */ /* 0x008fc8000000001d */
[----:B-----5:R-:W-:-:S04]  /*0aa0*/  FFMA R21, R24, R27, R21 ;  /* 0x0000001b18157223 */ /* 0x020fc80000000015 */
[----:B----4-:R-:W-:-:S04]  /*0ab0*/  FFMA R21, R22, R26, R21 ;  /* 0x0000001a16157223 */ /* 0x010fc80000000015 */
[----:B--2---:R-:W-:-:S04]  /*0ac0*/  FFMA R20, R20, R25, R21 ;  /* 0x0000001914147223 */ /* 0x004fc80000000015 */
[----:B------:R-:W-:-:S07]  /*0ad0*/  FFMA R18, R23, R28, R20 ;  /* 0x0000001c17127223 */ /* 0x000fce0000000014 */
.L_x_33:
[----:B------:R-:W-:Y:S05]  /*0ae0*/  @!P2 BRA `(.L_x_32) ;  /* 0x0000000000a8a947 */ /* 0x000fea0003800000 */
[----:B------:R-:W-:Y:S02]  /*0af0*/  IADD3 R14, PT, PT, R10, -0x1, RZ ;  /* 0xffffffff0a0e7810 */ /* 0x000fe40007ffe0ff */
[----:B------:R-:W-:Y:S02]  /*0b00*/  ISETP.NE.AND P2, PT, R11, RZ, PT ;  /* 0x000000ff0b00720c */ /* 0x000fe40003f45270 */
[----:B------:R-:W-:-:S13]  /*0b10*/  ISETP.GE.U32.AND P1, PT, R14, 0x3, PT ;  /* 0x000000030e00780c */ /* 0x000fda0003f26070 */
[----:B------:R-:W-:Y:S05]  /*0b20*/  @!P1 BRA `(.L_x_34) ;  /* 0x00000000004c9947 */ /* 0x000fea0003800000 */
[----:B------:R-:W1:Y:S01]  /*0b30*/  LDC.64 R16, c[0x0][0x380] ;  /* 0x0000e000ff107b82 */ /* 0x000e620000000a00 */
[-C--:B------:R-:W-:Y:S02]  /*0b40*/  IADD3 R21, PT, PT, R13, R4.reuse, RZ ;  /* 0x000000040d157210 */ /* 0x080fe40007ffe0ff */
[----:B------:R-:W-:-:S05]  /*0b50*/  IADD3 R23, PT, PT, R19, R4, RZ ;  /* 0x0000000413177210 */ /* 0x000fca0007ffe0ff */
        /* <DEDUP_REMOVED lines=10> */
[----:B------:R-:W5:Y:S01]  /*0c00*/  LDG.E R26, desc[UR6][R14.64+0xc] ;  /* 0x00000c060e1a7981 */ /* 0x000f62000c1e1900 */
[----:B------:R-:W-:-:S02]  /*0c10*/  VIADD R4, R4, 0x4 ;  /* 0x0000000404047836 */ /* 0x000fc40000000000 */
[----:B---3--:R-:W-:-:S04]  /*0c20*/  FFMA R20, R21, R20, R18 ;  /* 0x0000001415147223 */ /* 0x008fc80000000012 */
[----:B----4-:R-:W-:-:S04]  /*0c30*/  FFMA R20, R23, R22, R20 ;  /* 0x0000001617147223 */ /* 0x010fc80000000014 */
[----:B--2---:R-:W-:-:S04]  /*0c40*/  FFMA R20, R25, R24, R20 ;  /* 0x0000001819147223 */ /* 0x004fc80000000014 */
[----:B-----5:R-:W-:-:S07]  /*0c50*/  FFMA R18, R27, R26, R20 ;  /* 0x0000001a1b127223 */ /* 0x020fce0000000014 */
.L_x_34:
[----:B------:R-:W-:Y:S05]  /*0c60*/  @!P2 BRA `(.L_x_32) ;  /* 0x000000000048a947 */ /* 0x000fea0003800000 */
[----:B------:R-:W1:Y:S01]  /*0c70*/  LDC.64 R14, c[0x0][0x380] ;  /* 0x0000e000ff0e7b82 */ /* 0x000e620000000a00 */
[-C--:B------:R-:W-:Y:S02]  /*0c80*/  IADD3 R13, PT, PT, R13, R4.reuse, RZ ;  /* 0x000000040d0d7210 */ /* 0x080fe40007ffe0ff */
[----:B------:R-:W-:-:S05]  /*0c90*/  IADD3 R19, PT, PT, R19, R4, RZ ;  /* 0x0000000413137210 */ /* 0x000fca0007ffe0ff */
[----:B------:R-:W2:Y:S01]  /*0ca0*/  LDC.64 R16, c[0x0][0x388] ;  /* 0x0000e200ff107b82 */ /* 0x000ea20000000a00 */
[----:B-1----:R-:W-:-:S05]  /*0cb0*/  IMAD.WIDE R14, R13, 0x4, R14 ;  /* 0x000000040d0e7825 */ /* 0x002fca00078e020e */
[----:B0-----:R-:W3:Y:S01]  /*0cc0*/  LDG.E R13, desc[UR6][R14.64] ;  /* 0x000000060e0d7981 */ /* 0x001ee2000c1e1900 */
[----:B--2---:R-:W-:-:S05]  /*0cd0*/  IMAD.WIDE R16, R19, 0x4, R16 ;  /* 0x0000000413107825 */ /* 0x004fca00078e0210 */
[----:B------:R-:W3:Y:S01]  /*0ce0*/  LDG.E R4, desc[UR6][R16.64] ;  /* 0x0000000610047981 */ /* 0x000ee2000c1e1900 */
[----:B------:R-:W-:Y:S01]  /*0cf0*/  ISETP.NE.AND P1, PT, R11, 0x1, PT ;  /* 0x000000010b00780c */ /* 0x000fe20003f25270 */
[----:B---3--:R-:W-:-:S12]  /*0d00*/  FFMA R18, R13, R4, R18 ;  /* 0x000000040d127223 */ /* 0x008fd80000000012 */
[----:B------:R-:W-:Y:S05]  /*0d10*/  @!P1 BRA `(.L_x_32) ;  /* 0x00000000001c9947 */ /* 0x000fea0003800000 */
[----:B------:R-:W-:Y:S01]  /*0d20*/  ISETP.NE.AND P1, PT, R11, 0x2, PT ;  /* 0x000000020b00780c */ /* 0x000fe20003f25270 */
[----:B------:R-:W2:Y:S04]  /*0d30*/  LDG.E R13, desc[UR6][R14.64+0x4] ;  /* 0x000004060e0d7981 */ /* 0x000ea8000c1e1900 */
[----:B------:R-:W2:Y:S08]  /*0d40*/  LDG.E R4, desc[UR6][R16.64+0x4] ;  /* 0x0000040610047981 */ /* 0x000eb0000c1e1900 */
[----:B------:R-:W3:Y:S04]  /*0d50*/  @P1 LDG.E R19, desc[UR6][R14.64+0x8] ;  /* 0x000008060e131981 */ /* 0x000ee8000c1e1900 */
[----:B------:R-:W3:Y:S01]  /*0d60*/  @P1 LDG.E R20, desc[UR6][R16.64+0x8] ;  /* 0x0000080610141981 */ /* 0x000ee2000c1e1900 */
[----:B--2---:R-:W-:-:S04]  /*0d70*/  FFMA R18, R13, R4, R18 ;  /* 0x000000040d127223 */ /* 0x004fc80000000012 */
[----:B---3--:R-:W-:-:S07]  /*0d80*/  @P1 FFMA R18, R19, R20, R18 ;  /* 0x0000001413121223 */ /* 0x008fce0000000012 */
.L_x_32:
[----:B------:R-:W-:Y:S05]  /*0d90*/  @P0 BRA `(.L_x_35) ;  /* 0xfffffff400a00947 */ /* 0x000fea000383ffff */
.L_x_29:
[----:B------:R-:W1:Y:S01]  /*0da0*/  LDC.64 R6, c[0x0][0x390] ;  /* 0x0000e400ff067b82 */ /* 0x000e620000000a00 */
[----:B------:R-:W-:-:S05]  /*0db0*/  IMAD R2, R2, R5, R2 ;  /* 0x0000000502027224 */ /* 0x000fca00078e0202 */
[----:B------:R-:W-:-:S05]  /*0dc0*/  IADD3 R2, PT, PT, R3, R2, RZ ;  /* 0x0000000203027210 */ /* 0x000fca0007ffe0ff */
[----:B------:R-:W-:-:S05]  /*0dd0*/  IMAD R5, R5, R2, R2 ;  /* 0x0000000205057224 */ /* 0x000fca00078e0202 */
[----:B------:R-:W-:-:S05]  /*0de0*/  IADD3 R3, PT, PT, R0, R5, RZ ;  /* 0x0000000500037210 */ /* 0x000fca0007ffe0ff */
[----:B-1----:R-:W-:-:S05]  /*0df0*/  IMAD.WIDE R2, R3, 0x4, R6 ;  /* 0x0000000403027825 */ /* 0x002fca00078e0206 */
[----:B0-----:R-:W-:Y:S01]  /*0e00*/  REDG.E.ADD.F32.FTZ.RN.STRONG.GPU desc[UR6][R2.64], R18 ;  /* 0x00000012020079a6 */ /* 0x001fe2000c12f306 */
[----:B------:R-:W-:Y:S05]  /*0e10*/  EXIT ;  /* 0x000000000000794d */ /* 0x000fea0003800000 */
.L_x_36:
        /* <DEDUP_REMOVED lines=14> */
.L_x_48:


//--------------------- .text._Z13convolve_cudaPfS_S_iiiS_ --------------------------
	.section	.text._Z13convolve_cudaPfS_S_iiiS_,"ax",@progbits
	.align	128
        .global         _Z13convolve_cudaPfS_S_iiiS_
        .type           _Z13convolve_cudaPfS_S_iiiS_,@function
        .size           _Z13convolve_cudaPfS_S_iiiS_,(.L_x_49 - _Z13convolve_cudaPfS_S_iiiS_)
        .other          _Z13convolve_cudaPfS_S_iiiS_,@"STO_CUDA_ENTRY STV_DEFAULT"
_Z13convolve_cudaPfS_S_iiiS_:
.text._Z13convolve_cudaPfS_S_iiiS_:
[----:B------:R-:W-:Y:S01]  /*0000*/  LDC R1, c[0x0][0x37c] ;  /* 0x0000df00ff017b82 */ /* 0x000fe20000000800 */
[----:B------:R-:W0:Y:S07]  /*0010*/  S2R R3, SR_TID.X ;  /* 0x0000000000037919 */ /* 0x000e2e0000002100 */
[----:B------:R-:W0:Y:S01]  /*0020*/  S2UR UR4, SR_CTAID.X ;  /* 0x00000000000479c3 */ /* 0x000e220000002500 */
[----:B------:R-:W1:Y:S01]  /*0030*/  LDCU UR7, c[0x0][0x3a0] ;  /* 0x00007400ff0777ac */ /* 0x000e620008000800 */
[----:B------:R-:W2:Y:S01]  /*0040*/  S2R R5, SR_TID.Y ;  /* 0x0000000000057919 */ /* 0x000ea20000002200 */
[----:B------:R-:W3:Y:S05]  /*0050*/  S2R R7, SR_TID.Z ;  /* 0x0000000000077919 */ /* 0x000eea0000002300 */
[----:B------:R-:W0:Y:S08]  /*0060*/  LDC R0, c[0x0][0x360] ;  /* 0x0000d800ff007b82 */ /* 0x000e300000000800 */
[----:B------:R-:W2:Y:S08]  /*0070*/  S2UR UR5, SR_CTAID.Y ;  /* 0x00000000000579c3 */ /* 0x000eb00000002600 */
[----:B------:R-:W2:Y:S08]  /*0080*/  LDC R2, c[0x0][0x364] ;  /* 0x0000d900ff027b82 */ /* 0x000eb00000000800 */
[----:B------:R-:W4:Y:S01]  /*0090*/  LDC.64 R8, c[0x0][0x398] ;  /* 0x0000e600ff087b82 */ /* 0x000f220000000a00 */
[----:B0-----:R-:W-:-:S07]  /*00a0*/  IMAD R0, R0, UR4, R3 ;  /* 0x0000000400007c24 */ /* 0x001fce000f8e0203 */
[----:B------:R-:W3:Y:S08]  /*00b0*/  S2UR UR6, SR_CTAID.Z ;  /* 0x00000000000679c3 */ /* 0x000ef00000002700 */
[----:B------:R-:W3:Y:S01]  /*00c0*/  LDC R4, c[0x0][0x368] ;  /* 0x0000da00ff047b82 */ /* 0x000ee20000000800 */
[----:B--2---:R-:W-:-:S05]  /*00d0*/  IMAD R3, R2, UR5, R5 ;  /* 0x0000000502037c24 */ /* 0x004fca000f8e0205 */
[----:B------:R-:W-:Y:S02]  /*00e0*/  VIMNMX R5, PT, PT, R0, R3, !PT ;  /* 0x0000000300057248 */ /* 0x000fe40007fe0100 */
[----:B----4-:R-:W-:-:S04]  /*00f0*/  IADD3 R2, PT, PT, R8, -R9, RZ ;  /* 0x8000000908027210 */ /* 0x010fc80007ffe0ff */
[----:B------:R-:W-:Y:S01]  /*0100*/  ISETP.GT.AND P0, PT, R5, R2, PT ;  /* 0x000000020500720c */ /* 0x000fe20003f04270 */
[----:B---3--:R-:W-:-:S05]  /*0110*/  IMAD R4, R4, UR6, R7 ;  /* 0x0000000604047c24 */ /* 0x008fca000f8e0207 */
[----:B-1----:R-:W-:-:S13]  /*0120*/  ISETP.GE.OR P0, PT, R4, UR7, P0 ;  /* 0x0000000704007c0c */ /* 0x002fda0008706670 */
[----:B------:R-:W-:Y:S05]  /*0130*/  @P0 EXIT ;  /* 0x000000000000094d */ /* 0x000fea0003800000 */
[----:B------:R-:W-:Y:S01]  /*0140*/  ISETP.GE.AND P0, PT, R9, 0x1, PT ;  /* 0x000000010900780c */ /* 0x000fe20003f06270 */
[----:B------:R-:W0:Y:S01]  /*0150*/  LDCU.64 UR6, c[0x0][0x358] ;  /* 0x00006b00ff0677ac */ /* 0x000e220008000a00 */
[----:B------:R-:W-:-:S11]  /*0160*/  HFMA2 R11, -RZ, RZ, 0, 0 ;  /* 0x00000000ff0b7431 */ /* 0x000fd600000001ff */
[----:B------:R-:W-:Y:S05]  /*0170*/  @!P0 BRA `(.L_x_37) ;  /* 0x00000008007c8947 */ /* 0x000fea0003800000 */
[C---:B------:R-:W-:Y:S01]  /*0180*/  LOP3.LUT R7, R9.reuse, 0x7ffffff0, RZ, 0xc0, !PT ;  /* 0x7ffffff009077812 */ /* 0x040fe200078ec0ff */
[----:B------:R-:W-:Y:S01]  /*0190*/  UMOV UR4, URZ ;  /* 0x000000ff00047c82 */ /* 0x000fe20008000000 */
[C---:B------:R-:W-:Y:S02]  /*01a0*/  LOP3.LUT R6, R9.reuse, 0xf, RZ, 0xc0, !PT ;  /* 0x0000000f09067812 */ /* 0x040fe400078ec0ff */
[C---:B------:R-:W-:Y:S02]  /*01b0*/  LOP3.LUT R8, R9.reuse, 0x7, RZ, 0xc0, !PT ;  /* 0x0000000709087812 */ /* 0x040fe400078ec0ff */
[----:B------:R-:W-:Y:S02]  /*01c0*/  LOP3.LUT R9, R9, 0x3, RZ, 0xc0, !PT ;  /* 0x0000000309097812 */ /* 0x000fe400078ec0ff */
[----:B------:R-:W-:Y:S02]  /*01d0*/  MOV R11, RZ ;  /* 0x000000ff000b7202 */ /* 0x000fe40000000f00 */
[----:B------:R-:W-:-:S07]  /*01e0*/  IADD3 R10, PT, PT, -R7, RZ, RZ ;  /* 0x000000ff070a7210 */ /* 0x000fce0007ffe1ff */
.L_x_43:
[----:B------:R-:W1:Y:S01]  /*01f0*/  LDC.64 R16, c[0x0][0x398] ;  /* 0x0000e600ff107b82 */ /* 0x000e620000000a00 */
[----:B------:R-:W-:Y:S02]  /*0200*/  IADD3 R12, PT, PT, R0, UR4, RZ ;  /* 0x00000004000c7c10 */ /* 0x000fe4000fffe0ff */
[----:B------:R-:W-:Y:S02]  /*0210*/  MOV R5, RZ ;  /* 0x000000ff00057202 */ /* 0x000fe40000000f00 */
[----:B-1----:R-:W-:Y:S01]  /*0220*/  ISETP.GE.U32.AND P1, PT, R17, 0x10, PT ;  /* 0x000000101100780c */ /* 0x002fe20003f26070 */
[-C--:B------:R-:W-:Y:S01]  /*0230*/  IMAD R14, R4, R17.reuse, UR4 ;  /* 0x00000004040e7e24 */ /* 0x080fe2000f8e0211 */
[----:B------:R-:W-:Y:S01]  /*0240*/  UIADD3 UR4, UPT, UPT, UR4, 0x1, URZ ;  /* 0x0000000104047890 */ /* 0x000fe2000fffe0ff */
[----:B------:R-:W-:Y:S02]  /*0250*/  IMAD R12, R12, R16, R3 ;  /* 0x000000100c0c7224 */ /* 0x000fe400078e0203 */
[----:B------:R-:W-:-:S03]  /*0260*/  IMAD R14, R14, R17, RZ ;  /* 0x000000110e0e7224 */ /* 0x000fc600078e02ff */
[----:B------:R-:W-:-:S05]  /*0270*/  ISETP.NE.AND P0, PT, R17, UR4, PT ;  /* 0x0000000411007c0c */ /* 0x000fca000bf05270 */
[----:B------:R-:W-:Y:S08]  /*0280*/  @!P1 BRA `(.L_x_38) ;  /* 0x0000000000f49947 */ /* 0x000ff00003800000 */
[----:B------:R-:W-:Y:S02]  /*0290*/  MOV R5, R14 ;  /* 0x0000000e00057202 */ /* 0x000fe40000000f00 */
[----:B------:R-:W-:Y:S02]  /*02a0*/  MOV R15, R12 ;  /* 0x0000000c000f7202 */ /* 0x000fe40000000f00 */
[----:B------:R-:W-:-:S07]  /*02b0*/  MOV R13, R10 ;  /* 0x0000000a000d7202 */ /* 0x000fce0000000f00 */
.L_x_39:
        /* <DEDUP_REMOVED lines=18> */
[----:B----4-:R-:W-:-:S03]  /*03e0*/  FFMA R25, R20, R21, R25 ;  /* 0x0000001514197223 */ /* 0x010fc60000000019 */
[----:B------:R-:W4:Y:S04]  /*03f0*/  LDG.E R20, desc[UR6][R18.64+0x14] ;  /* 0x0000140612147981 */ /* 0x000f28000c1e1900 */
[----:B------:R-:W4:Y:S01]  /*0400*/  LDG.E R21, desc[UR6][R16.64+0x14] ;  /* 0x0000140610157981 */ /* 0x000f22000c1e1900 */
        /* <DEDUP_REMOVED lines=8> */
[----:B------:R-:W4:Y:S04]  /*0490*/  LDG.E R21, desc[UR6][R16.64+0x20] ;  /* 0x0000200610157981 */ /* 0x000f28000c1e1900 */
        /* <DEDUP_REMOVED lines=15> */
[----:B------:R-:W2:Y:S04]  /*0590*/  LDG.E R25, desc[UR6][R16.64+0x34] ;  /* 0x0000340610197981 */ /* 0x000ea8000c1e1900 */
[----:B------:R-:W5:Y:S01]  /*05a0*/  LDG.E R23, desc[UR6][R18.64+0x38] ;  /* 0x0000380612177981 */ /* 0x000f62000c1e1900 */
[----:B------:R-:W-:Y:S01]  /*05b0*/  IADD3 R13, PT, PT, R13, 0x10, RZ ;  /* 0x000000100d0d7810 */ /* 0x000fe20007ffe0ff */
[----:B----4-:R-:W-:-:S03]  /*05c0*/  FFMA R20, R11, R20, R27 ;  /* 0x000000140b147223 */ /* 0x010fc6000000001b */
[----:B------:R-:W-:Y:S02]  /*05d0*/  ISETP.NE.AND P1, PT, R13, RZ, PT ;  /* 0x000000ff0d00720c */ /* 0x000fe40003f25270 */
[----:B------:R-:W-:Y:S02]  /*05e0*/  IADD3 R15, PT, PT, R15, 0x10, RZ ;  /* 0x000000100f0f7810 */ /* 0x000fe40007ffe0ff */
[----:B------:R-:W-:Y:S01]  /*05f0*/  IADD3 R5, PT, PT, R5, 0x10, RZ ;  /* 0x0000001005057810 */ /* 0x000fe20007ffe0ff */
[----:B---3--:R-:W-:-:S04]  /*0600*/  FFMA R21, R21, R22, R20 ;  /* 0x0000001615157223 */ /* 0x008fc80000000014 */
[----:B--2---:R-:W-:-:S04]  /*0610*/  FFMA R24, R24, R25, R21 ;  /* 0x0000001918187223 */ /* 0x004fc80000000015 */
[----:B-----5:R-:W-:-:S04]  /*0620*/  FFMA R23, R23, R28, R24 ;  /* 0x0000001c17177223 */ /* 0x020fc80000000018 */
[----:B------:R-:W-:Y:S01]  /*0630*/  FFMA R11, R26, R29, R23 ;  /* 0x0000001d1a0b7223 */ /* 0x000fe20000000017 */
[----:B------:R-:W-:Y:S06]  /*0640*/  @P1 BRA `(.L_x_39) ;  /* 0xfffffffc001c1947 */ /* 0x000fec000383ffff */
[----:B------:R-:W-:-:S07]  /*0650*/  MOV R5, R7 ;  /* 0x0000000700057202 */ /* 0x000fce0000000f00 */
.L_x_38:
[----:B------:R-:W-:-:S13]  /*0660*/  ISETP.NE.AND P1, PT, R6, RZ, PT ;  /* 0x000000ff0600720c */ /* 0x000fda0003f25270 */
        /* <DEDUP_REMOVED lines=18> */
[----:B------:R-:W5:Y:S04]  /*0790*/  LDG.E R28, desc[UR6][R18.64+0x14] ;  /* 0x00001406121c7981 */ /* 0x000f68000c1e1900 */
[----:B------:R-:W5:Y:S04]  /*07a0*/  LDG.E R26, desc[UR6][R18.64+0x18] ;  /* 0x00001806121a7981 */ /* 0x000f68000c1e1900 */
[----:B------:R-:W5:Y:S04]  /*07b0*/  LDG.E R25, desc[UR6][R16.64+0x1c] ;  /* 0x00001c0610197981 */ /* 0x000f68000c1e1900 */
[----:B------:R-:W5:Y:S01]  /*07c0*/  LDG.E R27, desc[UR6][R18.64+0x1c] ;  /* 0x00001c06121b7981 */ /* 0x000f62000c1e1900 */
[----:B---3--:R-:W-:-:S03]  /*07d0*/  FFMA R15, R22, R15, R11 ;  /* 0x0000000f160f7223 */ /* 0x008fc6000000000b */
[----:B------:R-:W3:Y:S04]  /*07e0*/  LDG.E R11, desc[UR6][R16.64+0xc] ;  /* 0x00000c06100b7981 */ /* 0x000ee8000c1e1900 */
[----:B------:R-:W3:Y:S01]  /*07f0*/  LDG.E R22, desc[UR6][R18.64+0xc] ;  /* 0x00000c0612167981 */ /* 0x000ee2000c1e1900 */
[----:B--2---:R-:W-:-:S03]  /*0800*/  FFMA R29, R24, R21, R15 ;  /* 0x00000015181d7223 */ /* 0x004fc6000000000f */
[----:B------:R-:W5:Y:S04]  /*0810*/  LDG.E R24, desc[UR6][R18.64+0x10] ;  /* 0x0000100612187981 */ /* 0x000f68000c1e1900 */
[----:B------:R-:W2:Y:S04]  /*0820*/  LDG.E R21, desc[UR6][R16.64+0x14] ;  /* 0x0000140610157981 */ /* 0x000ea8000c1e1900 */
[----:B------:R-:W2:Y:S01]  /*0830*/  LDG.E R15, desc[UR6][R16.64+0x18] ;  /* 0x00001806100f7981 */ /* 0x000ea2000c1e1900 */
[----:B----4-:R-:W-:Y:S01]  /*0840*/  FFMA R20, R13, R20, R29 ;  /* 0x000000140d147223 */ /* 0x010fe2000000001d */
[----:B------:R-:W-:-:S03]  /*0850*/  IADD3 R5, PT, PT, R5, 0x8, RZ ;  /* 0x0000000805057810 */ /* 0x000fc60007ffe0ff */
[----:B---3--:R-:W-:-:S04]  /*0860*/  FFMA R20, R11, R22, R20 ;  /* 0x000000160b147223 */ /* 0x008fc80000000014 */
[----:B-----5:R-:W-:-:S04]  /*0870*/  FFMA R20, R23, R24, R20 ;  /* 0x0000001817147223 */ /* 0x020fc80000000014 */
[----:B--2---:R-:W-:-:S04]  /*0880*/  FFMA R20, R21, R28, R20 ;  /* 0x0000001c15147223 */ /* 0x004fc80000000014 */
[----:B------:R-:W-:-:S04]  /*0890*/  FFMA R20, R15, R26, R20 ;  /* 0x0000001a0f147223 */ /* 0x000fc80000000014 */
[----:B------:R-:W-:-:S07]  /*08a0*/  FFMA R11, R25, R27, R20 ;  /* 0x0000001b190b7223 */ /* 0x000fce0000000014 */
.L_x_41:
        /* <DEDUP_REMOVED lines=19> */
[----:B------:R-:W-:Y:S01]  /*09e0*/  IADD3 R5, PT, PT, R5, 0x4, RZ ;  /* 0x0000000405057810 */ /* 0x000fe20007ffe0ff */
[----:B---3--:R-:W-:-:S04]  /*09f0*/  FFMA R13, R20, R13, R11 ;  /* 0x0000000d140d7223 */ /* 0x008fc8000000000b */
[----:B--2---:R-:W-:-:S04]  /*0a00*/  FFMA R13, R22, R15, R13 ;  /* 0x0000000f160d7223 */ /* 0x004fc8000000000d */
[----:B----4-:R-:W-:-:S04]  /*0a10*/  FFMA R13, R24, R21, R13 ;  /* 0x00000015180d7223 */ /* 0x010fc8000000000d */
[----:B-----5:R-:W-:-:S07]  /*0a20*/  FFMA R11, R26, R23, R13 ;  /* 0x000000171a0b7223 */ /* 0x020fce000000000d */
.L_x_42:
        /* <DEDUP_REMOVED lines=19> */
.L_x_40:
[----:B------:R-:W-:Y:S05]  /*0b60*/  @P0 BRA `(.L_x_43) ;  /* 0xfffffff400a00947 */ /* 0x000fea000383ffff */
.L_x_37:
[----:B------:R-:W1:Y:S08]  /*0b70*/  LDC.64 R6, c[0x0][0x3a8] ;  /* 0x0000ea00ff067b82 */ /* 0x000e700000000a00 */
[----:B------:R-:W2:Y:S01]  /*0b80*/  LDC.64 R8, c[0x0][0x390] ;  /* 0x0000e400ff087b82 */ /* 0x000ea20000000a00 */
[----:B-1----:R-:W-:-:S06]  /*0b90*/  IMAD.WIDE.U32 R6, R4, 0x4, R6 ;  /* 0x0000000404067825 */ /* 0x002fcc00078e0006 */
[----:B0-----:R-:W3:Y:S01]  /*0ba0*/  LDG.E R6, desc[UR6][R6.64] ;  /* 0x0000000606067981 */ /* 0x001ee2000c1e1900 */
[----:B------:R-:W-:-:S05]  /*0bb0*/  IMAD R5, R4, R2, R4 ;  /* 0x0000000204057224 */ /* 0x000fca00078e0204 */
[----:B------:R-:W-:-:S05]  /*0bc0*/  IADD3 R5, PT, PT, R0, R5, RZ ;  /* 0x0000000500057210 */ /* 0x000fca0007ffe0ff */
[----:B------:R-:W-:-:S05]  /*0bd0*/  IMAD R2, R2, R5, R5 ;  /* 0x0000000502027224 */ /* 0x000fca00078e0205 */
[----:B------:R-:W-:-:S05]  /*0be0*/  IADD3 R3, PT, PT, R3, R2, RZ ;  /* 0x0000000203037210 */ /* 0x000fca0007ffe0ff */
[----:B--2---:R-:W-:-:S04]  /*0bf0*/  IMAD.WIDE R2, R3, 0x4, R8 ;  /* 0x0000000403027825 */ /* 0x004fc800078e0208 */
[----:B---3--:R-:W-:-:S05]  /*0c00*/  FADD R11, R6, R11 ;  /* 0x0000000b060b7221 */ /* 0x008fca0000000000 */
[----:B------:R-:W-:Y:S01]  /*0c10*/  STG.E desc[UR6][R2.64], R11 ;  /* 0x0000000b02007986 */ /* 0x000fe2000c101906 */
[----:B------:R-:W-:Y:S05]  /*0c20*/  EXIT ;  /* 0x000000000000794d */ /* 0x000fea0003800000 */
.L_x_44:
        /* <DEDUP_REMOVED lines=13> */
.L_x_49:


//--------------------- .nv.shared.reserved.0     --------------------------
	.section	.nv.shared.reserved.0,"aw",@nobits
	.weak		__nv_reservedSMEM_offset_0_alias
	.size		__nv_reservedSMEM_offset_0_alias, 0, 64
	.other		__nv_reservedSMEM_offset_0_alias,@"STO_CUDA_RESERVED_SHARED STV_DEFAULT"
__nv_reservedSMEM_offset_0_alias:
	.zero		0
	.zero		64


//--------------------- .nv.constant0._Z16avgPool_parallelPfS_ii --------------------------
	.section	.nv.constant0._Z16avgPool_parallelPfS_ii,"a",@progbits
	.sectionflags	@""
	.align	4
.nv.constant0._Z16avgPool_parallelPfS_ii:
	.zero		920


//--------------------- .nv.constant0._Z12maxPool_cudaPfS_iii --------------------------
	.section	.nv.constant0._Z12maxPool_cudaPfS_iii,"a",@progbits
	.sectionflags	@""
	.align	4
.nv.constant0._Z12maxPool_cudaPfS_iii:
	.zero		924


//--------------------- .nv.constant0._Z24convolve_cuda_3d_channelPfS_S_iiii --------------------------
	.section	.nv.constant0._Z24convolve_cuda_3d_channelPfS_S_iiii,"a",@progbits
	.sectionflags	@""
	.align	4
.nv.constant0._Z24convolve_cuda_3d_channelPfS_S_iiii:
	.zero		936


//--------------------- .nv.constant0._Z13convolve_cudaPfS_S_iiiS_ --------------------------
	.section	.nv.constant0._Z13convolve_cudaPfS_S_iiiS_,"a",@progbits
	.sectionflags	@""
	.align	4
.nv.constant0._Z13convolve_cudaPfS_S_iiiS_:
	.zero		944


//--------------------- SYMBOLS --------------------------

	.type		.nv.reservedSmem.offset0,@object
	.size		.nv.reservedSmem.offset0,0x4
